//
// Generated by NVIDIA NVVM Compiler
//
// Compiler Build ID: CL-36424714
// Cuda compilation tools, release 13.0, V13.0.88
// Based on NVVM 20.0.0
//

.version 9.0
.target sm_100
.address_size 64

	// .globl	_Z16reduceNeighboredPiS_j

.visible .entry _Z16reduceNeighboredPiS_j(
	.param .u64 .ptr .align 1 _Z16reduceNeighboredPiS_j_param_0,
	.param .u64 .ptr .align 1 _Z16reduceNeighboredPiS_j_param_1,
	.param .u32 _Z16reduceNeighboredPiS_j_param_2
)
{
	.reg .pred 	%p<6>;
	.reg .b32 	%r<17>;
	.reg .b64 	%rd<13>;

	ld.param.u64 	%rd4, [_Z16reduceNeighboredPiS_j_param_0];
	ld.param.u64 	%rd3, [_Z16reduceNeighboredPiS_j_param_1];
	ld.param.u32 	%r6, [_Z16reduceNeighboredPiS_j_param_2];
	cvta.to.global.u64 	%rd5, %rd4;
	mov.u32 	%r1, %tid.x;
	mov.u32 	%r2, %ctaid.x;
	mov.u32 	%r3, %ntid.x;
	mul.lo.s32 	%r7, %r2, %r3;
	add.s32 	%r8, %r7, %r1;
	mul.wide.u32 	%rd6, %r7, 4;
	add.s64 	%rd1, %rd5, %rd6;
	setp.ge.u32 	%p1, %r8, %r6;
	@%p1 bra 	$L__BB0_8;
	setp.lt.u32 	%p2, %r3, 2;
	@%p2 bra 	$L__BB0_6;
	mul.wide.u32 	%rd7, %r1, 4;
	add.s64 	%rd2, %rd1, %rd7;
	mov.b32 	%r16, 1;
$L__BB0_3:
	shl.b32 	%r5, %r16, 1;
	add.s32 	%r10, %r5, -1;
	and.b32  	%r11, %r10, %r1;
	setp.ne.s32 	%p3, %r11, 0;
	@%p3 bra 	$L__BB0_5;
	mul.wide.s32 	%rd8, %r16, 4;
	add.s64 	%rd9, %rd2, %rd8;
	ld.global.u32 	%r12, [%rd9];
	ld.global.u32 	%r13, [%rd2];
	add.s32 	%r14, %r13, %r12;
	st.global.u32 	[%rd2], %r14;
$L__BB0_5:
	bar.sync 	0;
	setp.lt.u32 	%p4, %r5, %r3;
	mov.u32 	%r16, %r5;
	@%p4 bra 	$L__BB0_3;
$L__BB0_6:
	setp.ne.s32 	%p5, %r1, 0;
	@%p5 bra 	$L__BB0_8;
	ld.global.u32 	%r15, [%rd1];
	cvta.to.global.u64 	%rd10, %rd3;
	mul.wide.u32 	%rd11, %r2, 4;
	add.s64 	%rd12, %rd10, %rd11;
	st.global.u32 	[%rd12], %r15;
$L__BB0_8:
	ret;

}
	// .globl	_Z20reduceNeighboredLessPiS_j
.visible .entry _Z20reduceNeighboredLessPiS_j(
	.param .u64 .ptr .align 1 _Z20reduceNeighboredLessPiS_j_param_0,
	.param .u64 .ptr .align 1 _Z20reduceNeighboredLessPiS_j_param_1,
	.param .u32 _Z20reduceNeighboredLessPiS_j_param_2
)
{
	.reg .pred 	%p<6>;
	.reg .b32 	%r<17>;
	.reg .b64 	%rd<13>;

	ld.param.u64 	%rd3, [_Z20reduceNeighboredLessPiS_j_param_0];
	ld.param.u64 	%rd2, [_Z20reduceNeighboredLessPiS_j_param_1];
	ld.param.u32 	%r7, [_Z20reduceNeighboredLessPiS_j_param_2];
	cvta.to.global.u64 	%rd4, %rd3;
	mov.u32 	%r1, %tid.x;
	mov.u32 	%r2, %ctaid.x;
	mov.u32 	%r3, %ntid.x;
	mul.lo.s32 	%r8, %r2, %r3;
	add.s32 	%r9, %r8, %r1;
	mul.wide.u32 	%rd5, %r8, 4;
	add.s64 	%rd1, %rd4, %rd5;
	setp.ge.u32 	%p1, %r9, %r7;
	@%p1 bra 	$L__BB1_8;
	setp.lt.u32 	%p2, %r3, 2;
	@%p2 bra 	$L__BB1_6;
	mov.b32 	%r16, 1;
$L__BB1_3:
	shl.b32 	%r5, %r16, 1;
	mul.lo.s32 	%r6, %r5, %r1;
	setp.ge.u32 	%p3, %r6, %r3;
	@%p3 bra 	$L__BB1_5;
	add.s32 	%r11, %r6, %r16;
	mul.wide.u32 	%rd6, %r11, 4;
	add.s64 	%rd7, %rd1, %rd6;
	ld.global.u32 	%r12, [%rd7];
	mul.wide.u32 	%rd8, %r6, 4;
	add.s64 	%rd9, %rd1, %rd8;
	ld.global.u32 	%r13, [%rd9];
	add.s32 	%r14, %r13, %r12;
	st.global.u32 	[%rd9], %r14;
$L__BB1_5:
	bar.sync 	0;
	setp.lt.u32 	%p4, %r5, %r3;
	mov.u32 	%r16, %r5;
	@%p4 bra 	$L__BB1_3;
$L__BB1_6:
	setp.ne.s32 	%p5, %r1, 0;
	@%p5 bra 	$L__BB1_8;
	ld.global.u32 	%r15, [%rd1];
	cvta.to.global.u64 	%rd10, %rd2;
	mul.wide.u32 	%rd11, %r2, 4;
	add.s64 	%rd12, %rd10, %rd11;
	st.global.u32 	[%rd12], %r15;
$L__BB1_8:
	ret;

}
	// .globl	_Z17reduceInterleavedPiS_j
.visible .entry _Z17reduceInterleavedPiS_j(
	.param .u64 .ptr .align 1 _Z17reduceInterleavedPiS_j_param_0,
	.param .u64 .ptr .align 1 _Z17reduceInterleavedPiS_j_param_1,
	.param .u32 _Z17reduceInterleavedPiS_j_param_2
)
{
	.reg .pred 	%p<6>;
	.reg .b32 	%r<14>;
	.reg .b64 	%rd<13>;

	ld.param.u64 	%rd4, [_Z17reduceInterleavedPiS_j_param_0];
	ld.param.u64 	%rd3, [_Z17reduceInterleavedPiS_j_param_1];
	ld.param.u32 	%r6, [_Z17reduceInterleavedPiS_j_param_2];
	cvta.to.global.u64 	%rd5, %rd4;
	mov.u32 	%r1, %tid.x;
	mov.u32 	%r2, %ctaid.x;
	mov.u32 	%r13, %ntid.x;
	mul.lo.s32 	%r7, %r2, %r13;
	add.s32 	%r8, %r7, %r1;
	mul.wide.u32 	%rd6, %r7, 4;
	add.s64 	%rd1, %rd5, %rd6;
	setp.ge.u32 	%p1, %r8, %r6;
	@%p1 bra 	$L__BB2_8;
	setp.lt.u32 	%p2, %r13, 2;
	@%p2 bra 	$L__BB2_6;
	mul.wide.u32 	%rd7, %r1, 4;
	add.s64 	%rd2, %rd1, %rd7;
$L__BB2_3:
	shr.u32 	%r5, %r13, 1;
	setp.ge.u32 	%p3, %r1, %r5;
	@%p3 bra 	$L__BB2_5;
	mul.wide.u32 	%rd8, %r5, 4;
	add.s64 	%rd9, %rd2, %rd8;
	ld.global.u32 	%r9, [%rd9];
	ld.global.u32 	%r10, [%rd2];
	add.s32 	%r11, %r10, %r9;
	st.global.u32 	[%rd2], %r11;
$L__BB2_5:
	bar.sync 	0;
	setp.gt.u32 	%p4, %r13, 3;
	mov.u32 	%r13, %r5;
	@%p4 bra 	$L__BB2_3;
$L__BB2_6:
	setp.ne.s32 	%p5, %r1, 0;
	@%p5 bra 	$L__BB2_8;
	ld.global.u32 	%r12, [%rd1];
	cvta.to.global.u64 	%rd10, %rd3;
	mul.wide.u32 	%rd11, %r2, 4;
	add.s64 	%rd12, %rd10, %rd11;
	st.global.u32 	[%rd12], %r12;
$L__BB2_8:
	ret;

}
	// .globl	_Z16reduceUnrolling2PiS_j
.visible .entry _Z16reduceUnrolling2PiS_j(
	.param .u64 .ptr .align 1 _Z16reduceUnrolling2PiS_j_param_0,
	.param .u64 .ptr .align 1 _Z16reduceUnrolling2PiS_j_param_1,
	.param .u32 _Z16reduceUnrolling2PiS_j_param_2
)
{
	.reg .pred 	%p<6>;
	.reg .b32 	%r<19>;
	.reg .b64 	%rd<18>;

	ld.param.u64 	%rd6, [_Z16reduceUnrolling2PiS_j_param_0];
	ld.param.u64 	%rd5, [_Z16reduceUnrolling2PiS_j_param_1];
	ld.param.u32 	%r8, [_Z16reduceUnrolling2PiS_j_param_2];
	cvta.to.global.u64 	%rd1, %rd6;
	mov.u32 	%r1, %tid.x;
	mov.u32 	%r2, %ctaid.x;
	mov.u32 	%r18, %ntid.x;
	mul.lo.s32 	%r9, %r18, %r2;
	shl.b32 	%r10, %r9, 1;
	add.s32 	%r4, %r10, %r1;
	cvt.u64.u32 	%rd2, %r10;
	add.s32 	%r5, %r4, %r18;
	setp.ge.u32 	%p1, %r5, %r8;
	@%p1 bra 	$L__BB3_2;
	mul.wide.u32 	%rd7, %r5, 4;
	add.s64 	%rd8, %rd1, %rd7;
	ld.global.u32 	%r11, [%rd8];
	mul.wide.u32 	%rd9, %r4, 4;
	add.s64 	%rd10, %rd1, %rd9;
	ld.global.u32 	%r12, [%rd10];
	add.s32 	%r13, %r12, %r11;
	st.global.u32 	[%rd10], %r13;
$L__BB3_2:
	shl.b64 	%rd11, %rd2, 2;
	add.s64 	%rd3, %rd1, %rd11;
	bar.sync 	0;
	setp.lt.u32 	%p2, %r18, 2;
	@%p2 bra 	$L__BB3_7;
	mul.wide.u32 	%rd12, %r1, 4;
	add.s64 	%rd4, %rd3, %rd12;
$L__BB3_4:
	shr.u32 	%r7, %r18, 1;
	setp.ge.u32 	%p3, %r1, %r7;
	@%p3 bra 	$L__BB3_6;
	mul.wide.u32 	%rd13, %r7, 4;
	add.s64 	%rd14, %rd4, %rd13;
	ld.global.u32 	%r14, [%rd14];
	ld.global.u32 	%r15, [%rd4];
	add.s32 	%r16, %r15, %r14;
	st.global.u32 	[%rd4], %r16;
$L__BB3_6:
	bar.sync 	0;
	setp.gt.u32 	%p4, %r18, 3;
	mov.u32 	%r18, %r7;
	@%p4 bra 	$L__BB3_4;
$L__BB3_7:
	setp.ne.s32 	%p5, %r1, 0;
	@%p5 bra 	$L__BB3_9;
	ld.global.u32 	%r17, [%rd3];
	cvta.to.global.u64 	%rd15, %rd5;
	mul.wide.u32 	%rd16, %r2, 4;
	add.s64 	%rd17, %rd15, %rd16;
	st.global.u32 	[%rd17], %r17;
$L__BB3_9:
	ret;

}
	// .globl	_Z16reduceUnrolling8PiS_j
.visible .entry _Z16reduceUnrolling8PiS_j(
	.param .u64 .ptr .align 1 _Z16reduceUnrolling8PiS_j_param_0,
	.param .u64 .ptr .align 1 _Z16reduceUnrolling8PiS_j_param_1,
	.param .u32 _Z16reduceUnrolling8PiS_j_param_2
)
{
	.reg .pred 	%p<6>;
	.reg .b32 	%r<37>;
	.reg .b64 	%rd<30>;

	ld.param.u64 	%rd6, [_Z16reduceUnrolling8PiS_j_param_0];
	ld.param.u64 	%rd5, [_Z16reduceUnrolling8PiS_j_param_1];
	ld.param.u32 	%r8, [_Z16reduceUnrolling8PiS_j_param_2];
	cvta.to.global.u64 	%rd1, %rd6;
	mov.u32 	%r1, %tid.x;
	mov.u32 	%r2, %ctaid.x;
	mov.u32 	%r36, %ntid.x;
	mul.lo.s32 	%r9, %r36, %r2;
	shl.b32 	%r10, %r9, 3;
	add.s32 	%r4, %r10, %r1;
	cvt.u64.u32 	%rd2, %r10;
	mad.lo.s32 	%r5, %r36, 7, %r4;
	setp.ge.u32 	%p1, %r5, %r8;
	@%p1 bra 	$L__BB4_2;
	mul.wide.u32 	%rd7, %r4, 4;
	add.s64 	%rd8, %rd1, %rd7;
	ld.global.u32 	%r11, [%rd8];
	mad.lo.s32 	%r12, %r36, -6, %r5;
	mul.wide.u32 	%rd9, %r12, 4;
	add.s64 	%rd10, %rd1, %rd9;
	ld.global.u32 	%r13, [%rd10];
	add.s32 	%r14, %r12, %r36;
	mul.wide.u32 	%rd11, %r14, 4;
	add.s64 	%rd12, %rd1, %rd11;
	ld.global.u32 	%r15, [%rd12];
	add.s32 	%r16, %r14, %r36;
	mul.wide.u32 	%rd13, %r16, 4;
	add.s64 	%rd14, %rd1, %rd13;
	ld.global.u32 	%r17, [%rd14];
	add.s32 	%r18, %r16, %r36;
	mul.wide.u32 	%rd15, %r18, 4;
	add.s64 	%rd16, %rd1, %rd15;
	ld.global.u32 	%r19, [%rd16];
	add.s32 	%r20, %r18, %r36;
	mul.wide.u32 	%rd17, %r20, 4;
	add.s64 	%rd18, %rd1, %rd17;
	ld.global.u32 	%r21, [%rd18];
	add.s32 	%r22, %r20, %r36;
	mul.wide.u32 	%rd19, %r22, 4;
	add.s64 	%rd20, %rd1, %rd19;
	ld.global.u32 	%r23, [%rd20];
	mul.wide.u32 	%rd21, %r5, 4;
	add.s64 	%rd22, %rd1, %rd21;
	ld.global.u32 	%r24, [%rd22];
	add.s32 	%r25, %r13, %r11;
	add.s32 	%r26, %r25, %r15;
	add.s32 	%r27, %r26, %r17;
	add.s32 	%r28, %r27, %r19;
	add.s32 	%r29, %r28, %r21;
	add.s32 	%r30, %r29, %r23;
	add.s32 	%r31, %r30, %r24;
	st.global.u32 	[%rd8], %r31;
$L__BB4_2:
	shl.b64 	%rd23, %rd2, 2;
	add.s64 	%rd3, %rd1, %rd23;
	bar.sync 	0;
	setp.lt.u32 	%p2, %r36, 2;
	@%p2 bra 	$L__BB4_7;
	mul.wide.u32 	%rd24, %r1, 4;
	add.s64 	%rd4, %rd3, %rd24;
$L__BB4_4:
	shr.u32 	%r7, %r36, 1;
	setp.ge.u32 	%p3, %r1, %r7;
	@%p3 bra 	$L__BB4_6;
	mul.wide.u32 	%rd25, %r7, 4;
	add.s64 	%rd26, %rd4, %rd25;
	ld.global.u32 	%r32, [%rd26];
	ld.global.u32 	%r33, [%rd4];
	add.s32 	%r34, %r33, %r32;
	st.global.u32 	[%rd4], %r34;
$L__BB4_6:
	bar.sync 	0;
	setp.gt.u32 	%p4, %r36, 3;
	mov.u32 	%r36, %r7;
	@%p4 bra 	$L__BB4_4;
$L__BB4_7:
	setp.ne.s32 	%p5, %r1, 0;
	@%p5 bra 	$L__BB4_9;
	ld.global.u32 	%r35, [%rd3];
	cvta.to.global.u64 	%rd27, %rd5;
	mul.wide.u32 	%rd28, %r2, 4;
	add.s64 	%rd29, %rd27, %rd28;
	st.global.u32 	[%rd29], %r35;
$L__BB4_9:
	ret;

}
	// .globl	_Z18reduceUnrollWarps8PiS_j
.visible .entry _Z18reduceUnrollWarps8PiS_j(
	.param .u64 .ptr .align 1 _Z18reduceUnrollWarps8PiS_j_param_0,
	.param .u64 .ptr .align 1 _Z18reduceUnrollWarps8PiS_j_param_1,
	.param .u32 _Z18reduceUnrollWarps8PiS_j_param_2
)
{
	.reg .pred 	%p<7>;
	.reg .b32 	%r<55>;
	.reg .b64 	%rd<30>;

	ld.param.u64 	%rd6, [_Z18reduceUnrollWarps8PiS_j_param_0];
	ld.param.u64 	%rd5, [_Z18reduceUnrollWarps8PiS_j_param_1];
	ld.param.u32 	%r8, [_Z18reduceUnrollWarps8PiS_j_param_2];
	cvta.to.global.u64 	%rd1, %rd6;
	mov.u32 	%r1, %tid.x;
	mov.u32 	%r2, %ctaid.x;
	mov.u32 	%r54, %ntid.x;
	mul.lo.s32 	%r9, %r54, %r2;
	shl.b32 	%r10, %r9, 3;
	add.s32 	%r4, %r10, %r1;
	cvt.u64.u32 	%rd2, %r10;
	mad.lo.s32 	%r5, %r54, 7, %r4;
	setp.ge.u32 	%p1, %r5, %r8;
	@%p1 bra 	$L__BB5_2;
	mul.wide.u32 	%rd7, %r4, 4;
	add.s64 	%rd8, %rd1, %rd7;
	ld.global.u32 	%r11, [%rd8];
	mad.lo.s32 	%r12, %r54, -6, %r5;
	mul.wide.u32 	%rd9, %r12, 4;
	add.s64 	%rd10, %rd1, %rd9;
	ld.global.u32 	%r13, [%rd10];
	add.s32 	%r14, %r12, %r54;
	mul.wide.u32 	%rd11, %r14, 4;
	add.s64 	%rd12, %rd1, %rd11;
	ld.global.u32 	%r15, [%rd12];
	add.s32 	%r16, %r14, %r54;
	mul.wide.u32 	%rd13, %r16, 4;
	add.s64 	%rd14, %rd1, %rd13;
	ld.global.u32 	%r17, [%rd14];
	add.s32 	%r18, %r16, %r54;
	mul.wide.u32 	%rd15, %r18, 4;
	add.s64 	%rd16, %rd1, %rd15;
	ld.global.u32 	%r19, [%rd16];
	add.s32 	%r20, %r18, %r54;
	mul.wide.u32 	%rd17, %r20, 4;
	add.s64 	%rd18, %rd1, %rd17;
	ld.global.u32 	%r21, [%rd18];
	add.s32 	%r22, %r20, %r54;
	mul.wide.u32 	%rd19, %r22, 4;
	add.s64 	%rd20, %rd1, %rd19;
	ld.global.u32 	%r23, [%rd20];
	mul.wide.u32 	%rd21, %r5, 4;
	add.s64 	%rd22, %rd1, %rd21;
	ld.global.u32 	%r24, [%rd22];
	add.s32 	%r25, %r13, %r11;
	add.s32 	%r26, %r25, %r15;
	add.s32 	%r27, %r26, %r17;
	add.s32 	%r28, %r27, %r19;
	add.s32 	%r29, %r28, %r21;
	add.s32 	%r30, %r29, %r23;
	add.s32 	%r31, %r30, %r24;
	st.global.u32 	[%rd8], %r31;
$L__BB5_2:
	shl.b64 	%rd23, %rd2, 2;
	add.s64 	%rd3, %rd1, %rd23;
	bar.sync 	0;
	setp.lt.u32 	%p2, %r54, 66;
	mul.wide.u32 	%rd24, %r1, 4;
	add.s64 	%rd4, %rd3, %rd24;
	@%p2 bra 	$L__BB5_6;
$L__BB5_3:
	shr.u32 	%r7, %r54, 1;
	setp.ge.u32 	%p3, %r1, %r7;
	@%p3 bra 	$L__BB5_5;
	mul.wide.u32 	%rd25, %r7, 4;
	add.s64 	%rd26, %rd4, %rd25;
	ld.global.u32 	%r32, [%rd26];
	ld.global.u32 	%r33, [%rd4];
	add.s32 	%r34, %r33, %r32;
	st.global.u32 	[%rd4], %r34;
$L__BB5_5:
	bar.sync 	0;
	setp.gt.u32 	%p4, %r54, 131;
	mov.u32 	%r54, %r7;
	@%p4 bra 	$L__BB5_3;
$L__BB5_6:
	setp.gt.u32 	%p5, %r1, 31;
	@%p5 bra 	$L__BB5_9;
	ld.volatile.global.u32 	%r35, [%rd4+128];
	ld.volatile.global.u32 	%r36, [%rd4];
	add.s32 	%r37, %r36, %r35;
	st.volatile.global.u32 	[%rd4], %r37;
	ld.volatile.global.u32 	%r38, [%rd4+64];
	ld.volatile.global.u32 	%r39, [%rd4];
	add.s32 	%r40, %r39, %r38;
	st.volatile.global.u32 	[%rd4], %r40;
	ld.volatile.global.u32 	%r41, [%rd4+32];
	ld.volatile.global.u32 	%r42, [%rd4];
	add.s32 	%r43, %r42, %r41;
	st.volatile.global.u32 	[%rd4], %r43;
	ld.volatile.global.u32 	%r44, [%rd4+16];
	ld.volatile.global.u32 	%r45, [%rd4];
	add.s32 	%r46, %r45, %r44;
	st.volatile.global.u32 	[%rd4], %r46;
	ld.volatile.global.u32 	%r47, [%rd4+8];
	ld.volatile.global.u32 	%r48, [%rd4];
	add.s32 	%r49, %r48, %r47;
	st.volatile.global.u32 	[%rd4], %r49;
	ld.volatile.global.u32 	%r50, [%rd4+4];
	ld.volatile.global.u32 	%r51, [%rd4];
	add.s32 	%r52, %r51, %r50;
	st.volatile.global.u32 	[%rd4], %r52;
	setp.ne.s32 	%p6, %r1, 0;
	@%p6 bra 	$L__BB5_9;
	ld.global.u32 	%r53, [%rd3];
	cvta.to.global.u64 	%rd27, %rd5;
	mul.wide.u32 	%rd28, %r2, 4;
	add.s64 	%rd29, %rd27, %rd28;
	st.global.u32 	[%rd29], %r53;
$L__BB5_9:
	ret;

}
	// .globl	_Z26reduceCompleteUnrollWarps8PiS_j
.visible .entry _Z26reduceCompleteUnrollWarps8PiS_j(
	.param .u64 .ptr .align 1 _Z26reduceCompleteUnrollWarps8PiS_j_param_0,
	.param .u64 .ptr .align 1 _Z26reduceCompleteUnrollWarps8PiS_j_param_1,
	.param .u32 _Z26reduceCompleteUnrollWarps8PiS_j_param_2
)
{
	.reg .pred 	%p<16>;
	.reg .b32 	%r<65>;
	.reg .b64 	%rd<28>;

	ld.param.u64 	%rd6, [_Z26reduceCompleteUnrollWarps8PiS_j_param_0];
	ld.param.u64 	%rd5, [_Z26reduceCompleteUnrollWarps8PiS_j_param_1];
	ld.param.u32 	%r6, [_Z26reduceCompleteUnrollWarps8PiS_j_param_2];
	cvta.to.global.u64 	%rd1, %rd6;
	mov.u32 	%r1, %tid.x;
	mov.u32 	%r2, %ctaid.x;
	mov.u32 	%r3, %ntid.x;
	mul.lo.s32 	%r7, %r3, %r2;
	shl.b32 	%r8, %r7, 3;
	add.s32 	%r4, %r8, %r1;
	cvt.u64.u32 	%rd2, %r8;
	mad.lo.s32 	%r5, %r3, 7, %r4;
	setp.ge.u32 	%p1, %r5, %r6;
	@%p1 bra 	$L__BB6_2;
	mul.wide.u32 	%rd7, %r4, 4;
	add.s64 	%rd8, %rd1, %rd7;
	ld.global.u32 	%r9, [%rd8];
	mad.lo.s32 	%r10, %r3, -6, %r5;
	mul.wide.u32 	%rd9, %r10, 4;
	add.s64 	%rd10, %rd1, %rd9;
	ld.global.u32 	%r11, [%rd10];
	add.s32 	%r12, %r10, %r3;
	mul.wide.u32 	%rd11, %r12, 4;
	add.s64 	%rd12, %rd1, %rd11;
	ld.global.u32 	%r13, [%rd12];
	add.s32 	%r14, %r12, %r3;
	mul.wide.u32 	%rd13, %r14, 4;
	add.s64 	%rd14, %rd1, %rd13;
	ld.global.u32 	%r15, [%rd14];
	add.s32 	%r16, %r14, %r3;
	mul.wide.u32 	%rd15, %r16, 4;
	add.s64 	%rd16, %rd1, %rd15;
	ld.global.u32 	%r17, [%rd16];
	add.s32 	%r18, %r16, %r3;
	mul.wide.u32 	%rd17, %r18, 4;
	add.s64 	%rd18, %rd1, %rd17;
	ld.global.u32 	%r19, [%rd18];
	add.s32 	%r20, %r18, %r3;
	mul.wide.u32 	%rd19, %r20, 4;
	add.s64 	%rd20, %rd1, %rd19;
	ld.global.u32 	%r21, [%rd20];
	mul.wide.u32 	%rd21, %r5, 4;
	add.s64 	%rd22, %rd1, %rd21;
	ld.global.u32 	%r22, [%rd22];
	add.s32 	%r23, %r11, %r9;
	add.s32 	%r24, %r23, %r13;
	add.s32 	%r25, %r24, %r15;
	add.s32 	%r26, %r25, %r17;
	add.s32 	%r27, %r26, %r19;
	add.s32 	%r28, %r27, %r21;
	add.s32 	%r29, %r28, %r22;
	st.global.u32 	[%rd8], %r29;
$L__BB6_2:
	shl.b64 	%rd23, %rd2, 2;
	add.s64 	%rd3, %rd1, %rd23;
	bar.sync 	0;
	setp.lt.u32 	%p2, %r3, 1024;
	setp.gt.u32 	%p3, %r1, 511;
	mul.wide.u32 	%rd24, %r1, 4;
	add.s64 	%rd4, %rd3, %rd24;
	or.pred  	%p4, %p2, %p3;
	@%p4 bra 	$L__BB6_4;
	ld.global.u32 	%r31, [%rd4+2048];
	ld.global.u32 	%r32, [%rd4];
	add.s32 	%r33, %r32, %r31;
	st.global.u32 	[%rd4], %r33;
$L__BB6_4:
	bar.sync 	0;
	setp.lt.u32 	%p5, %r3, 512;
	setp.gt.u32 	%p6, %r1, 255;
	or.pred  	%p7, %p5, %p6;
	@%p7 bra 	$L__BB6_6;
	ld.global.u32 	%r35, [%rd4+1024];
	ld.global.u32 	%r36, [%rd4];
	add.s32 	%r37, %r36, %r35;
	st.global.u32 	[%rd4], %r37;
$L__BB6_6:
	bar.sync 	0;
	setp.lt.u32 	%p8, %r3, 256;
	setp.gt.u32 	%p9, %r1, 127;
	or.pred  	%p10, %p8, %p9;
	@%p10 bra 	$L__BB6_8;
	ld.global.u32 	%r39, [%rd4+512];
	ld.global.u32 	%r40, [%rd4];
	add.s32 	%r41, %r40, %r39;
	st.global.u32 	[%rd4], %r41;
$L__BB6_8:
	bar.sync 	0;
	setp.lt.u32 	%p11, %r3, 128;
	setp.gt.u32 	%p12, %r1, 63;
	or.pred  	%p13, %p11, %p12;
	@%p13 bra 	$L__BB6_10;
	ld.global.u32 	%r43, [%rd4+256];
	ld.global.u32 	%r44, [%rd4];
	add.s32 	%r45, %r44, %r43;
	st.global.u32 	[%rd4], %r45;
$L__BB6_10:
	bar.sync 	0;
	setp.gt.u32 	%p14, %r1, 31;
	@%p14 bra 	$L__BB6_13;
	ld.volatile.global.u32 	%r46, [%rd4+128];
	ld.volatile.global.u32 	%r47, [%rd4];
	add.s32 	%r48, %r47, %r46;
	st.volatile.global.u32 	[%rd4], %r48;
	ld.volatile.global.u32 	%r49, [%rd4+64];
	ld.volatile.global.u32 	%r50, [%rd4];
	add.s32 	%r51, %r50, %r49;
	st.volatile.global.u32 	[%rd4], %r51;
	ld.volatile.global.u32 	%r52, [%rd4+32];
	ld.volatile.global.u32 	%r53, [%rd4];
	add.s32 	%r54, %r53, %r52;
	st.volatile.global.u32 	[%rd4], %r54;
	ld.volatile.global.u32 	%r55, [%rd4+16];
	ld.volatile.global.u32 	%r56, [%rd4];
	add.s32 	%r57, %r56, %r55;
	st.volatile.global.u32 	[%rd4], %r57;
	ld.volatile.global.u32 	%r58, [%rd4+8];
	ld.volatile.global.u32 	%r59, [%rd4];
	add.s32 	%r60, %r59, %r58;
	st.volatile.global.u32 	[%rd4], %r60;
	ld.volatile.global.u32 	%r61, [%rd4+4];
	ld.volatile.global.u32 	%r62, [%rd4];
	add.s32 	%r63, %r62, %r61;
	st.volatile.global.u32 	[%rd4], %r63;
	setp.ne.s32 	%p15, %r1, 0;
	@%p15 bra 	$L__BB6_13;
	ld.global.u32 	%r64, [%rd3];
	cvta.to.global.u64 	%rd25, %rd5;
	mul.wide.u32 	%rd26, %r2, 4;
	add.s64 	%rd27, %rd25, %rd26;
	st.global.u32 	[%rd27], %r64;
$L__BB6_13:
	ret;

}
	// .globl	_Z20reduceCompleteUnrollILj1024EEvPiS0_j
.visible .entry _Z20reduceCompleteUnrollILj1024EEvPiS0_j(
	.param .u64 .ptr .align 1 _Z20reduceCompleteUnrollILj1024EEvPiS0_j_param_0,
	.param .u64 .ptr .align 1 _Z20reduceCompleteUnrollILj1024EEvPiS0_j_param_1,
	.param .u32 _Z20reduceCompleteUnrollILj1024EEvPiS0_j_param_2
)
{
	.reg .pred 	%p<8>;
	.reg .b32 	%r<61>;
	.reg .b64 	%rd<28>;

	ld.param.u64 	%rd6, [_Z20reduceCompleteUnrollILj1024EEvPiS0_j_param_0];
	ld.param.u64 	%rd5, [_Z20reduceCompleteUnrollILj1024EEvPiS0_j_param_1];
	ld.param.u32 	%r6, [_Z20reduceCompleteUnrollILj1024EEvPiS0_j_param_2];
	cvta.to.global.u64 	%rd1, %rd6;
	mov.u32 	%r1, %tid.x;
	mov.u32 	%r2, %ctaid.x;
	mov.u32 	%r3, %ntid.x;
	mul.lo.s32 	%r7, %r3, %r2;
	shl.b32 	%r8, %r7, 3;
	add.s32 	%r4, %r8, %r1;
	cvt.u64.u32 	%rd2, %r8;
	mad.lo.s32 	%r5, %r3, 7, %r4;
	setp.ge.u32 	%p1, %r5, %r6;
	@%p1 bra 	$L__BB7_2;
	mul.wide.u32 	%rd7, %r4, 4;
	add.s64 	%rd8, %rd1, %rd7;
	ld.global.u32 	%r9, [%rd8];
	mad.lo.s32 	%r10, %r3, -6, %r5;
	mul.wide.u32 	%rd9, %r10, 4;
	add.s64 	%rd10, %rd1, %rd9;
	ld.global.u32 	%r11, [%rd10];
	add.s32 	%r12, %r10, %r3;
	mul.wide.u32 	%rd11, %r12, 4;
	add.s64 	%rd12, %rd1, %rd11;
	ld.global.u32 	%r13, [%rd12];
	add.s32 	%r14, %r12, %r3;
	mul.wide.u32 	%rd13, %r14, 4;
	add.s64 	%rd14, %rd1, %rd13;
	ld.global.u32 	%r15, [%rd14];
	add.s32 	%r16, %r14, %r3;
	mul.wide.u32 	%rd15, %r16, 4;
	add.s64 	%rd16, %rd1, %rd15;
	ld.global.u32 	%r17, [%rd16];
	add.s32 	%r18, %r16, %r3;
	mul.wide.u32 	%rd17, %r18, 4;
	add.s64 	%rd18, %rd1, %rd17;
	ld.global.u32 	%r19, [%rd18];
	add.s32 	%r20, %r18, %r3;
	mul.wide.u32 	%rd19, %r20, 4;
	add.s64 	%rd20, %rd1, %rd19;
	ld.global.u32 	%r21, [%rd20];
	mul.wide.u32 	%rd21, %r5, 4;
	add.s64 	%rd22, %rd1, %rd21;
	ld.global.u32 	%r22, [%rd22];
	add.s32 	%r23, %r11, %r9;
	add.s32 	%r24, %r23, %r13;
	add.s32 	%r25, %r24, %r15;
	add.s32 	%r26, %r25, %r17;
	add.s32 	%r27, %r26, %r19;
	add.s32 	%r28, %r27, %r21;
	add.s32 	%r29, %r28, %r22;
	st.global.u32 	[%rd8], %r29;
$L__BB7_2:
	shl.b64 	%rd23, %rd2, 2;
	add.s64 	%rd3, %rd1, %rd23;
	bar.sync 	0;
	setp.gt.u32 	%p2, %r1, 511;
	mul.wide.u32 	%rd24, %r1, 4;
	add.s64 	%rd4, %rd3, %rd24;
	@%p2 bra 	$L__BB7_4;
	ld.global.u32 	%r30, [%rd4+2048];
	ld.global.u32 	%r31, [%rd4];
	add.s32 	%r32, %r31, %r30;
	st.global.u32 	[%rd4], %r32;
$L__BB7_4:
	bar.sync 	0;
	setp.gt.u32 	%p3, %r1, 255;
	@%p3 bra 	$L__BB7_6;
	ld.global.u32 	%r33, [%rd4+1024];
	ld.global.u32 	%r34, [%rd4];
	add.s32 	%r35, %r34, %r33;
	st.global.u32 	[%rd4], %r35;
$L__BB7_6:
	bar.sync 	0;
	setp.gt.u32 	%p4, %r1, 127;
	@%p4 bra 	$L__BB7_8;
	ld.global.u32 	%r36, [%rd4+512];
	ld.global.u32 	%r37, [%rd4];
	add.s32 	%r38, %r37, %r36;
	st.global.u32 	[%rd4], %r38;
$L__BB7_8:
	bar.sync 	0;
	setp.gt.u32 	%p5, %r1, 63;
	@%p5 bra 	$L__BB7_10;
	ld.global.u32 	%r39, [%rd4+256];
	ld.global.u32 	%r40, [%rd4];
	add.s32 	%r41, %r40, %r39;
	st.global.u32 	[%rd4], %r41;
$L__BB7_10:
	bar.sync 	0;
	setp.gt.u32 	%p6, %r1, 31;
	@%p6 bra 	$L__BB7_13;
	ld.volatile.global.u32 	%r42, [%rd4+128];
	ld.volatile.global.u32 	%r43, [%rd4];
	add.s32 	%r44, %r43, %r42;
	st.volatile.global.u32 	[%rd4], %r44;
	ld.volatile.global.u32 	%r45, [%rd4+64];
	ld.volatile.global.u32 	%r46, [%rd4];
	add.s32 	%r47, %r46, %r45;
	st.volatile.global.u32 	[%rd4], %r47;
	ld.volatile.global.u32 	%r48, [%rd4+32];
	ld.volatile.global.u32 	%r49, [%rd4];
	add.s32 	%r50, %r49, %r48;
	st.volatile.global.u32 	[%rd4], %r50;
	ld.volatile.global.u32 	%r51, [%rd4+16];
	ld.volatile.global.u32 	%r52, [%rd4];
	add.s32 	%r53, %r52, %r51;
	st.volatile.global.u32 	[%rd4], %r53;
	ld.volatile.global.u32 	%r54, [%rd4+8];
	ld.volatile.global.u32 	%r55, [%rd4];
	add.s32 	%r56, %r55, %r54;
	st.volatile.global.u32 	[%rd4], %r56;
	ld.volatile.global.u32 	%r57, [%rd4+4];
	ld.volatile.global.u32 	%r58, [%rd4];
	add.s32 	%r59, %r58, %r57;
	st.volatile.global.u32 	[%rd4], %r59;
	setp.ne.s32 	%p7, %r1, 0;
	@%p7 bra 	$L__BB7_13;
	ld.global.u32 	%r60, [%rd3];
	cvta.to.global.u64 	%rd25, %rd5;
	mul.wide.u32 	%rd26, %r2, 4;
	add.s64 	%rd27, %rd25, %rd26;
	st.global.u32 	[%rd27], %r60;
$L__BB7_13:
	ret;

}
	// .globl	_Z20reduceCompleteUnrollILj512EEvPiS0_j
.visible .entry _Z20reduceCompleteUnrollILj512EEvPiS0_j(
	.param .u64 .ptr .align 1 _Z20reduceCompleteUnrollILj512EEvPiS0_j_param_0,
	.param .u64 .ptr .align 1 _Z20reduceCompleteUnrollILj512EEvPiS0_j_param_1,
	.param .u32 _Z20reduceCompleteUnrollILj512EEvPiS0_j_param_2
)
{
	.reg .pred 	%p<7>;
	.reg .b32 	%r<58>;
	.reg .b64 	%rd<28>;

	ld.param.u64 	%rd6, [_Z20reduceCompleteUnrollILj512EEvPiS0_j_param_0];
	ld.param.u64 	%rd5, [_Z20reduceCompleteUnrollILj512EEvPiS0_j_param_1];
	ld.param.u32 	%r6, [_Z20reduceCompleteUnrollILj512EEvPiS0_j_param_2];
	cvta.to.global.u64 	%rd1, %rd6;
	mov.u32 	%r1, %tid.x;
	mov.u32 	%r2, %ctaid.x;
	mov.u32 	%r3, %ntid.x;
	mul.lo.s32 	%r7, %r3, %r2;
	shl.b32 	%r8, %r7, 3;
	add.s32 	%r4, %r8, %r1;
	cvt.u64.u32 	%rd2, %r8;
	mad.lo.s32 	%r5, %r3, 7, %r4;
	setp.ge.u32 	%p1, %r5, %r6;
	@%p1 bra 	$L__BB8_2;
	mul.wide.u32 	%rd7, %r4, 4;
	add.s64 	%rd8, %rd1, %rd7;
	ld.global.u32 	%r9, [%rd8];
	mad.lo.s32 	%r10, %r3, -6, %r5;
	mul.wide.u32 	%rd9, %r10, 4;
	add.s64 	%rd10, %rd1, %rd9;
	ld.global.u32 	%r11, [%rd10];
	add.s32 	%r12, %r10, %r3;
	mul.wide.u32 	%rd11, %r12, 4;
	add.s64 	%rd12, %rd1, %rd11;
	ld.global.u32 	%r13, [%rd12];
	add.s32 	%r14, %r12, %r3;
	mul.wide.u32 	%rd13, %r14, 4;
	add.s64 	%rd14, %rd1, %rd13;
	ld.global.u32 	%r15, [%rd14];
	add.s32 	%r16, %r14, %r3;
	mul.wide.u32 	%rd15, %r16, 4;
	add.s64 	%rd16, %rd1, %rd15;
	ld.global.u32 	%r17, [%rd16];
	add.s32 	%r18, %r16, %r3;
	mul.wide.u32 	%rd17, %r18, 4;
	add.s64 	%rd18, %rd1, %rd17;
	ld.global.u32 	%r19, [%rd18];
	add.s32 	%r20, %r18, %r3;
	mul.wide.u32 	%rd19, %r20, 4;
	add.s64 	%rd20, %rd1, %rd19;
	ld.global.u32 	%r21, [%rd20];
	mul.wide.u32 	%rd21, %r5, 4;
	add.s64 	%rd22, %rd1, %rd21;
	ld.global.u32 	%r22, [%rd22];
	add.s32 	%r23, %r11, %r9;
	add.s32 	%r24, %r23, %r13;
	add.s32 	%r25, %r24, %r15;
	add.s32 	%r26, %r25, %r17;
	add.s32 	%r27, %r26, %r19;
	add.s32 	%r28, %r27, %r21;
	add.s32 	%r29, %r28, %r22;
	st.global.u32 	[%rd8], %r29;
$L__BB8_2:
	shl.b64 	%rd23, %rd2, 2;
	add.s64 	%rd3, %rd1, %rd23;
	bar.sync 	0;
	bar.sync 	0;
	setp.gt.u32 	%p2, %r1, 255;
	mul.wide.u32 	%rd24, %r1, 4;
	add.s64 	%rd4, %rd3, %rd24;
	@%p2 bra 	$L__BB8_4;
	ld.global.u32 	%r30, [%rd4+1024];
	ld.global.u32 	%r31, [%rd4];
	add.s32 	%r32, %r31, %r30;
	st.global.u32 	[%rd4], %r32;
$L__BB8_4:
	bar.sync 	0;
	setp.gt.u32 	%p3, %r1, 127;
	@%p3 bra 	$L__BB8_6;
	ld.global.u32 	%r33, [%rd4+512];
	ld.global.u32 	%r34, [%rd4];
	add.s32 	%r35, %r34, %r33;
	st.global.u32 	[%rd4], %r35;
$L__BB8_6:
	bar.sync 	0;
	setp.gt.u32 	%p4, %r1, 63;
	@%p4 bra 	$L__BB8_8;
	ld.global.u32 	%r36, [%rd4+256];
	ld.global.u32 	%r37, [%rd4];
	add.s32 	%r38, %r37, %r36;
	st.global.u32 	[%rd4], %r38;
$L__BB8_8:
	bar.sync 	0;
	setp.gt.u32 	%p5, %r1, 31;
	@%p5 bra 	$L__BB8_11;
	ld.volatile.global.u32 	%r39, [%rd4+128];
	ld.volatile.global.u32 	%r40, [%rd4];
	add.s32 	%r41, %r40, %r39;
	st.volatile.global.u32 	[%rd4], %r41;
	ld.volatile.global.u32 	%r42, [%rd4+64];
	ld.volatile.global.u32 	%r43, [%rd4];
	add.s32 	%r44, %r43, %r42;
	st.volatile.global.u32 	[%rd4], %r44;
	ld.volatile.global.u32 	%r45, [%rd4+32];
	ld.volatile.global.u32 	%r46, [%rd4];
	add.s32 	%r47, %r46, %r45;
	st.volatile.global.u32 	[%rd4], %r47;
	ld.volatile.global.u32 	%r48, [%rd4+16];
	ld.volatile.global.u32 	%r49, [%rd4];
	add.s32 	%r50, %r49, %r48;
	st.volatile.global.u32 	[%rd4], %r50;
	ld.volatile.global.u32 	%r51, [%rd4+8];
	ld.volatile.global.u32 	%r52, [%rd4];
	add.s32 	%r53, %r52, %r51;
	st.volatile.global.u32 	[%rd4], %r53;
	ld.volatile.global.u32 	%r54, [%rd4+4];
	ld.volatile.global.u32 	%r55, [%rd4];
	add.s32 	%r56, %r55, %r54;
	st.volatile.global.u32 	[%rd4], %r56;
	setp.ne.s32 	%p6, %r1, 0;
	@%p6 bra 	$L__BB8_11;
	ld.global.u32 	%r57, [%rd3];
	cvta.to.global.u64 	%rd25, %rd5;
	mul.wide.u32 	%rd26, %r2, 4;
	add.s64 	%rd27, %rd25, %rd26;
	st.global.u32 	[%rd27], %r57;
$L__BB8_11:
	ret;

}
	// .globl	_Z20reduceCompleteUnrollILj256EEvPiS0_j
.visible .entry _Z20reduceCompleteUnrollILj256EEvPiS0_j(
	.param .u64 .ptr .align 1 _Z20reduceCompleteUnrollILj256EEvPiS0_j_param_0,
	.param .u64 .ptr .align 1 _Z20reduceCompleteUnrollILj256EEvPiS0_j_param_1,
	.param .u32 _Z20reduceCompleteUnrollILj256EEvPiS0_j_param_2
)
{
	.reg .pred 	%p<6>;
	.reg .b32 	%r<55>;
	.reg .b64 	%rd<28>;

	ld.param.u64 	%rd6, [_Z20reduceCompleteUnrollILj256EEvPiS0_j_param_0];
	ld.param.u64 	%rd5, [_Z20reduceCompleteUnrollILj256EEvPiS0_j_param_1];
	ld.param.u32 	%r6, [_Z20reduceCompleteUnrollILj256EEvPiS0_j_param_2];
	cvta.to.global.u64 	%rd1, %rd6;
	mov.u32 	%r1, %tid.x;
	mov.u32 	%r2, %ctaid.x;
	mov.u32 	%r3, %ntid.x;
	mul.lo.s32 	%r7, %r3, %r2;
	shl.b32 	%r8, %r7, 3;
	add.s32 	%r4, %r8, %r1;
	cvt.u64.u32 	%rd2, %r8;
	mad.lo.s32 	%r5, %r3, 7, %r4;
	setp.ge.u32 	%p1, %r5, %r6;
	@%p1 bra 	$L__BB9_2;
	mul.wide.u32 	%rd7, %r4, 4;
	add.s64 	%rd8, %rd1, %rd7;
	ld.global.u32 	%r9, [%rd8];
	mad.lo.s32 	%r10, %r3, -6, %r5;
	mul.wide.u32 	%rd9, %r10, 4;
	add.s64 	%rd10, %rd1, %rd9;
	ld.global.u32 	%r11, [%rd10];
	add.s32 	%r12, %r10, %r3;
	mul.wide.u32 	%rd11, %r12, 4;
	add.s64 	%rd12, %rd1, %rd11;
	ld.global.u32 	%r13, [%rd12];
	add.s32 	%r14, %r12, %r3;
	mul.wide.u32 	%rd13, %r14, 4;
	add.s64 	%rd14, %rd1, %rd13;
	ld.global.u32 	%r15, [%rd14];
	add.s32 	%r16, %r14, %r3;
	mul.wide.u32 	%rd15, %r16, 4;
	add.s64 	%rd16, %rd1, %rd15;
	ld.global.u32 	%r17, [%rd16];
	add.s32 	%r18, %r16, %r3;
	mul.wide.u32 	%rd17, %r18, 4;
	add.s64 	%rd18, %rd1, %rd17;
	ld.global.u32 	%r19, [%rd18];
	add.s32 	%r20, %r18, %r3;
	mul.wide.u32 	%rd19, %r20, 4;
	add.s64 	%rd20, %rd1, %rd19;
	ld.global.u32 	%r21, [%rd20];
	mul.wide.u32 	%rd21, %r5, 4;
	add.s64 	%rd22, %rd1, %rd21;
	ld.global.u32 	%r22, [%rd22];
	add.s32 	%r23, %r11, %r9;
	add.s32 	%r24, %r23, %r13;
	add.s32 	%r25, %r24, %r15;
	add.s32 	%r26, %r25, %r17;
	add.s32 	%r27, %r26, %r19;
	add.s32 	%r28, %r27, %r21;
	add.s32 	%r29, %r28, %r22;
	st.global.u32 	[%rd8], %r29;
$L__BB9_2:
	shl.b64 	%rd23, %rd2, 2;
	add.s64 	%rd3, %rd1, %rd23;
	bar.sync 	0;
	bar.sync 	0;
	bar.sync 	0;
	setp.gt.u32 	%p2, %r1, 127;
	mul.wide.u32 	%rd24, %r1, 4;
	add.s64 	%rd4, %rd3, %rd24;
	@%p2 bra 	$L__BB9_4;
	ld.global.u32 	%r30, [%rd4+512];
	ld.global.u32 	%r31, [%rd4];
	add.s32 	%r32, %r31, %r30;
	st.global.u32 	[%rd4], %r32;
$L__BB9_4:
	bar.sync 	0;
	setp.gt.u32 	%p3, %r1, 63;
	@%p3 bra 	$L__BB9_6;
	ld.global.u32 	%r33, [%rd4+256];
	ld.global.u32 	%r34, [%rd4];
	add.s32 	%r35, %r34, %r33;
	st.global.u32 	[%rd4], %r35;
$L__BB9_6:
	bar.sync 	0;
	setp.gt.u32 	%p4, %r1, 31;
	@%p4 bra 	$L__BB9_9;
	ld.volatile.global.u32 	%r36, [%rd4+128];
	ld.volatile.global.u32 	%r37, [%rd4];
	add.s32 	%r38, %r37, %r36;
	st.volatile.global.u32 	[%rd4], %r38;
	ld.volatile.global.u32 	%r39, [%rd4+64];
	ld.volatile.global.u32 	%r40, [%rd4];
	add.s32 	%r41, %r40, %r39;
	st.volatile.global.u32 	[%rd4], %r41;
	ld.volatile.global.u32 	%r42, [%rd4+32];
	ld.volatile.global.u32 	%r43, [%rd4];
	add.s32 	%r44, %r43, %r42;
	st.volatile.global.u32 	[%rd4], %r44;
	ld.volatile.global.u32 	%r45, [%rd4+16];
	ld.volatile.global.u32 	%r46, [%rd4];
	add.s32 	%r47, %r46, %r45;
	st.volatile.global.u32 	[%rd4], %r47;
	ld.volatile.global.u32 	%r48, [%rd4+8];
	ld.volatile.global.u32 	%r49, [%rd4];
	add.s32 	%r50, %r49, %r48;
	st.volatile.global.u32 	[%rd4], %r50;
	ld.volatile.global.u32 	%r51, [%rd4+4];
	ld.volatile.global.u32 	%r52, [%rd4];
	add.s32 	%r53, %r52, %r51;
	st.volatile.global.u32 	[%rd4], %r53;
	setp.ne.s32 	%p5, %r1, 0;
	@%p5 bra 	$L__BB9_9;
	ld.global.u32 	%r54, [%rd3];
	cvta.to.global.u64 	%rd25, %rd5;
	mul.wide.u32 	%rd26, %r2, 4;
	add.s64 	%rd27, %rd25, %rd26;
	st.global.u32 	[%rd27], %r54;
$L__BB9_9:
	ret;

}
	// .globl	_Z20reduceCompleteUnrollILj128EEvPiS0_j
.visible .entry _Z20reduceCompleteUnrollILj128EEvPiS0_j(
	.param .u64 .ptr .align 1 _Z20reduceCompleteUnrollILj128EEvPiS0_j_param_0,
	.param .u64 .ptr .align 1 _Z20reduceCompleteUnrollILj128EEvPiS0_j_param_1,
	.param .u32 _Z20reduceCompleteUnrollILj128EEvPiS0_j_param_2
)
{
	.reg .pred 	%p<5>;
	.reg .b32 	%r<52>;
	.reg .b64 	%rd<28>;

	ld.param.u64 	%rd6, [_Z20reduceCompleteUnrollILj128EEvPiS0_j_param_0];
	ld.param.u64 	%rd5, [_Z20reduceCompleteUnrollILj128EEvPiS0_j_param_1];
	ld.param.u32 	%r6, [_Z20reduceCompleteUnrollILj128EEvPiS0_j_param_2];
	cvta.to.global.u64 	%rd1, %rd6;
	mov.u32 	%r1, %tid.x;
	mov.u32 	%r2, %ctaid.x;
	mov.u32 	%r3, %ntid.x;
	mul.lo.s32 	%r7, %r3, %r2;
	shl.b32 	%r8, %r7, 3;
	add.s32 	%r4, %r8, %r1;
	cvt.u64.u32 	%rd2, %r8;
	mad.lo.s32 	%r5, %r3, 7, %r4;
	setp.ge.u32 	%p1, %r5, %r6;
	@%p1 bra 	$L__BB10_2;
	mul.wide.u32 	%rd7, %r4, 4;
	add.s64 	%rd8, %rd1, %rd7;
	ld.global.u32 	%r9, [%rd8];
	mad.lo.s32 	%r10, %r3, -6, %r5;
	mul.wide.u32 	%rd9, %r10, 4;
	add.s64 	%rd10, %rd1, %rd9;
	ld.global.u32 	%r11, [%rd10];
	add.s32 	%r12, %r10, %r3;
	mul.wide.u32 	%rd11, %r12, 4;
	add.s64 	%rd12, %rd1, %rd11;
	ld.global.u32 	%r13, [%rd12];
	add.s32 	%r14, %r12, %r3;
	mul.wide.u32 	%rd13, %r14, 4;
	add.s64 	%rd14, %rd1, %rd13;
	ld.global.u32 	%r15, [%rd14];
	add.s32 	%r16, %r14, %r3;
	mul.wide.u32 	%rd15, %r16, 4;
	add.s64 	%rd16, %rd1, %rd15;
	ld.global.u32 	%r17, [%rd16];
	add.s32 	%r18, %r16, %r3;
	mul.wide.u32 	%rd17, %r18, 4;
	add.s64 	%rd18, %rd1, %rd17;
	ld.global.u32 	%r19, [%rd18];
	add.s32 	%r20, %r18, %r3;
	mul.wide.u32 	%rd19, %r20, 4;
	add.s64 	%rd20, %rd1, %rd19;
	ld.global.u32 	%r21, [%rd20];
	mul.wide.u32 	%rd21, %r5, 4;
	add.s64 	%rd22, %rd1, %rd21;
	ld.global.u32 	%r22, [%rd22];
	add.s32 	%r23, %r11, %r9;
	add.s32 	%r24, %r23, %r13;
	add.s32 	%r25, %r24, %r15;
	add.s32 	%r26, %r25, %r17;
	add.s32 	%r27, %r26, %r19;
	add.s32 	%r28, %r27, %r21;
	add.s32 	%r29, %r28, %r22;
	st.global.u32 	[%rd8], %r29;
$L__BB10_2:
	shl.b64 	%rd23, %rd2, 2;
	add.s64 	%rd3, %rd1, %rd23;
	bar.sync 	0;
	bar.sync 	0;
	bar.sync 	0;
	bar.sync 	0;
	setp.gt.u32 	%p2, %r1, 63;
	mul.wide.u32 	%rd24, %r1, 4;
	add.s64 	%rd4, %rd3, %rd24;
	@%p2 bra 	$L__BB10_4;
	ld.global.u32 	%r30, [%rd4+256];
	ld.global.u32 	%r31, [%rd4];
	add.s32 	%r32, %r31, %r30;
	st.global.u32 	[%rd4], %r32;
$L__BB10_4:
	bar.sync 	0;
	setp.gt.u32 	%p3, %r1, 31;
	@%p3 bra 	$L__BB10_7;
	ld.volatile.global.u32 	%r33, [%rd4+128];
	ld.volatile.global.u32 	%r34, [%rd4];
	add.s32 	%r35, %r34, %r33;
	st.volatile.global.u32 	[%rd4], %r35;
	ld.volatile.global.u32 	%r36, [%rd4+64];
	ld.volatile.global.u32 	%r37, [%rd4];
	add.s32 	%r38, %r37, %r36;
	st.volatile.global.u32 	[%rd4], %r38;
	ld.volatile.global.u32 	%r39, [%rd4+32];
	ld.volatile.global.u32 	%r40, [%rd4];
	add.s32 	%r41, %r40, %r39;
	st.volatile.global.u32 	[%rd4], %r41;
	ld.volatile.global.u32 	%r42, [%rd4+16];
	ld.volatile.global.u32 	%r43, [%rd4];
	add.s32 	%r44, %r43, %r42;
	st.volatile.global.u32 	[%rd4], %r44;
	ld.volatile.global.u32 	%r45, [%rd4+8];
	ld.volatile.global.u32 	%r46, [%rd4];
	add.s32 	%r47, %r46, %r45;
	st.volatile.global.u32 	[%rd4], %r47;
	ld.volatile.global.u32 	%r48, [%rd4+4];
	ld.volatile.global.u32 	%r49, [%rd4];
	add.s32 	%r50, %r49, %r48;
	st.volatile.global.u32 	[%rd4], %r50;
	setp.ne.s32 	%p4, %r1, 0;
	@%p4 bra 	$L__BB10_7;
	ld.global.u32 	%r51, [%rd3];
	cvta.to.global.u64 	%rd25, %rd5;
	mul.wide.u32 	%rd26, %r2, 4;
	add.s64 	%rd27, %rd25, %rd26;
	st.global.u32 	[%rd27], %r51;
$L__BB10_7:
	ret;

}
	// .globl	_Z20reduceCompleteUnrollILj64EEvPiS0_j
.visible .entry _Z20reduceCompleteUnrollILj64EEvPiS0_j(
	.param .u64 .ptr .align 1 _Z20reduceCompleteUnrollILj64EEvPiS0_j_param_0,
	.param .u64 .ptr .align 1 _Z20reduceCompleteUnrollILj64EEvPiS0_j_param_1,
	.param .u32 _Z20reduceCompleteUnrollILj64EEvPiS0_j_param_2
)
{
	.reg .pred 	%p<4>;
	.reg .b32 	%r<49>;
	.reg .b64 	%rd<28>;

	ld.param.u64 	%rd5, [_Z20reduceCompleteUnrollILj64EEvPiS0_j_param_0];
	ld.param.u64 	%rd4, [_Z20reduceCompleteUnrollILj64EEvPiS0_j_param_1];
	ld.param.u32 	%r6, [_Z20reduceCompleteUnrollILj64EEvPiS0_j_param_2];
	cvta.to.global.u64 	%rd1, %rd5;
	mov.u32 	%r1, %tid.x;
	mov.u32 	%r2, %ctaid.x;
	mov.u32 	%r3, %ntid.x;
	mul.lo.s32 	%r7, %r3, %r2;
	shl.b32 	%r8, %r7, 3;
	add.s32 	%r4, %r8, %r1;
	cvt.u64.u32 	%rd2, %r8;
	mad.lo.s32 	%r5, %r3, 7, %r4;
	setp.ge.u32 	%p1, %r5, %r6;
	@%p1 bra 	$L__BB11_2;
	mul.wide.u32 	%rd6, %r4, 4;
	add.s64 	%rd7, %rd1, %rd6;
	ld.global.u32 	%r9, [%rd7];
	mad.lo.s32 	%r10, %r3, -6, %r5;
	mul.wide.u32 	%rd8, %r10, 4;
	add.s64 	%rd9, %rd1, %rd8;
	ld.global.u32 	%r11, [%rd9];
	add.s32 	%r12, %r10, %r3;
	mul.wide.u32 	%rd10, %r12, 4;
	add.s64 	%rd11, %rd1, %rd10;
	ld.global.u32 	%r13, [%rd11];
	add.s32 	%r14, %r12, %r3;
	mul.wide.u32 	%rd12, %r14, 4;
	add.s64 	%rd13, %rd1, %rd12;
	ld.global.u32 	%r15, [%rd13];
	add.s32 	%r16, %r14, %r3;
	mul.wide.u32 	%rd14, %r16, 4;
	add.s64 	%rd15, %rd1, %rd14;
	ld.global.u32 	%r17, [%rd15];
	add.s32 	%r18, %r16, %r3;
	mul.wide.u32 	%rd16, %r18, 4;
	add.s64 	%rd17, %rd1, %rd16;
	ld.global.u32 	%r19, [%rd17];
	add.s32 	%r20, %r18, %r3;
	mul.wide.u32 	%rd18, %r20, 4;
	add.s64 	%rd19, %rd1, %rd18;
	ld.global.u32 	%r21, [%rd19];
	mul.wide.u32 	%rd20, %r5, 4;
	add.s64 	%rd21, %rd1, %rd20;
	ld.global.u32 	%r22, [%rd21];
	add.s32 	%r23, %r11, %r9;
	add.s32 	%r24, %r23, %r13;
	add.s32 	%r25, %r24, %r15;
	add.s32 	%r26, %r25, %r17;
	add.s32 	%r27, %r26, %r19;
	add.s32 	%r28, %r27, %r21;
	add.s32 	%r29, %r28, %r22;
	st.global.u32 	[%rd7], %r29;
$L__BB11_2:
	bar.sync 	0;
	bar.sync 	0;
	bar.sync 	0;
	bar.sync 	0;
	bar.sync 	0;
	setp.gt.u32 	%p2, %r1, 31;
	@%p2 bra 	$L__BB11_5;
	shl.b64 	%rd22, %rd2, 2;
	add.s64 	%rd3, %rd1, %rd22;
	mul.wide.u32 	%rd23, %r1, 4;
	add.s64 	%rd24, %rd3, %rd23;
	ld.volatile.global.u32 	%r30, [%rd24+128];
	ld.volatile.global.u32 	%r31, [%rd24];
	add.s32 	%r32, %r31, %r30;
	st.volatile.global.u32 	[%rd24], %r32;
	ld.volatile.global.u32 	%r33, [%rd24+64];
	ld.volatile.global.u32 	%r34, [%rd24];
	add.s32 	%r35, %r34, %r33;
	st.volatile.global.u32 	[%rd24], %r35;
	ld.volatile.global.u32 	%r36, [%rd24+32];
	ld.volatile.global.u32 	%r37, [%rd24];
	add.s32 	%r38, %r37, %r36;
	st.volatile.global.u32 	[%rd24], %r38;
	ld.volatile.global.u32 	%r39, [%rd24+16];
	ld.volatile.global.u32 	%r40, [%rd24];
	add.s32 	%r41, %r40, %r39;
	st.volatile.global.u32 	[%rd24], %r41;
	ld.volatile.global.u32 	%r42, [%rd24+8];
	ld.volatile.global.u32 	%r43, [%rd24];
	add.s32 	%r44, %r43, %r42;
	st.volatile.global.u32 	[%rd24], %r44;
	ld.volatile.global.u32 	%r45, [%rd24+4];
	ld.volatile.global.u32 	%r46, [%rd24];
	add.s32 	%r47, %r46, %r45;
	st.volatile.global.u32 	[%rd24], %r47;
	setp.ne.s32 	%p3, %r1, 0;
	@%p3 bra 	$L__BB11_5;
	ld.global.u32 	%r48, [%rd3];
	cvta.to.global.u64 	%rd25, %rd4;
	mul.wide.u32 	%rd26, %r2, 4;
	add.s64 	%rd27, %rd25, %rd26;
	st.global.u32 	[%rd27], %r48;
$L__BB11_5:
	ret;

}


// ===== COMPILED SASS (sm_100) =====

	.target	sm_100

	.elftype	@"ET_EXEC"


//--------------------- .note.nv.tkinfo           --------------------------
	.section	.note.nv.tkinfo,"",@"SHT_NOTE"
	.sectionflags	@"SHF_NOTE_NV_TKINFO"
	.tkinfo
        /*0018*/ 	.word	0x00000002
        /*0030*/ 	.string	""
        /*0030*/ 	.string	"ptxas"
        /*0030*/ 	.string	"Cuda compilation tools, release 13.0, V13.0.88"
        /*0030*/ 	.string	"Build cuda_13.0.r13.0/compiler.36424714_0"
        /*0030*/ 	.string	"-arch sm_100 -m 64 "



//--------------------- .note.nv.cuinfo           --------------------------
	.section	.note.nv.cuinfo,"",@"SHT_NOTE"
	.sectionflags	@"SHF_NOTE_NV_CUINFO"
        /*0018*/ 	.short	0x0002
        /*001a*/ 	.short	0x0064
        /*001c*/ 	.short	0x0082
	.zero		2


//--------------------- .nv.info                  --------------------------
	.section	.nv.info,"",@"SHT_CUDA_INFO"
	.align	4


	//----- nvinfo : EIATTR_REGCOUNT
	.align		4
        /*0000*/ 	.byte	0x04, 0x2f
        /*0002*/ 	.short	(.L_1 - .L_0)
	.align		4
.L_0:
        /*0004*/ 	.word	index@(_Z16reduceNeighboredPiS_j)
        /*0008*/ 	.word	0x00000010


	//----- nvinfo : EIATTR_FRAME_SIZE
	.align		4
.L_1:
        /*000c*/ 	.byte	0x04, 0x11
        /*000e*/ 	.short	(.L_3 - .L_2)
	.align		4
.L_2:
        /*0010*/ 	.word	index@(_Z16reduceNeighboredPiS_j)
        /*0014*/ 	.word	0x00000000


	//----- nvinfo : EIATTR_REGCOUNT
	.align		4
.L_3:
        /*0018*/ 	.byte	0x04, 0x2f
        /*001a*/ 	.short	(.L_5 - .L_4)
	.align		4
.L_4:
        /*001c*/ 	.word	index@(_Z20reduceNeighboredLessPiS_j)
        /*0020*/ 	.word	0x0000000e


	//----- nvinfo : EIATTR_FRAME_SIZE
	.align		4
.L_5:
        /*0024*/ 	.byte	0x04, 0x11
        /*0026*/ 	.short	(.L_7 - .L_6)
	.align		4
.L_6:
        /*0028*/ 	.word	index@(_Z20reduceNeighboredLessPiS_j)
        /*002c*/ 	.word	0x00000000


	//----- nvinfo : EIATTR_REGCOUNT
	.align		4
.L_7:
        /*0030*/ 	.byte	0x04, 0x2f
        /*0032*/ 	.short	(.L_9 - .L_8)
	.align		4
.L_8:
        /*0034*/ 	.word	index@(_Z17reduceInterleavedPiS_j)
        /*0038*/ 	.word	0x00000010


	//----- nvinfo : EIATTR_FRAME_SIZE
	.align		4
.L_9:
        /*003c*/ 	.byte	0x04, 0x11
        /*003e*/ 	.short	(.L_11 - .L_10)
	.align		4
.L_10:
        /*0040*/ 	.word	index@(_Z17reduceInterleavedPiS_j)
        /*0044*/ 	.word	0x00000000


	//----- nvinfo : EIATTR_REGCOUNT
	.align		4
.L_11:
        /*0048*/ 	.byte	0x04, 0x2f
        /*004a*/ 	.short	(.L_13 - .L_12)
	.align		4
.L_12:
        /*004c*/ 	.word	index@(_Z16reduceUnrolling2PiS_j)
        /*0050*/ 	.word	0x00000010


	//----- nvinfo : EIATTR_FRAME_SIZE
	.align		4
.L_13:
        /*0054*/ 	.byte	0x04, 0x11
        /*0056*/ 	.short	(.L_15 - .L_14)
	.align		4
.L_14:
        /*0058*/ 	.word	index@(_Z16reduceUnrolling2PiS_j)
        /*005c*/ 	.word	0x00000000


	//----- nvinfo : EIATTR_REGCOUNT
	.align		4
.L_15:
        /*0060*/ 	.byte	0x04, 0x2f
        /*0062*/ 	.short	(.L_17 - .L_16)
	.align		4
.L_16:
        /*0064*/ 	.word	index@(_Z16reduceUnrolling8PiS_j)
        /*0068*/ 	.word	0x0000001c


	//----- nvinfo : EIATTR_FRAME_SIZE
	.align		4
.L_17:
        /*006c*/ 	.byte	0x04, 0x11
        /*006e*/ 	.short	(.L_19 - .L_18)
	.align		4
.L_18:
        /*0070*/ 	.word	index@(_Z16reduceUnrolling8PiS_j)
        /*0074*/ 	.word	0x00000000


	//----- nvinfo : EIATTR_REGCOUNT
	.align		4
.L_19:
        /*0078*/ 	.byte	0x04, 0x2f
        /*007a*/ 	.short	(.L_21 - .L_20)
	.align		4
.L_20:
        /*007c*/ 	.word	index@(_Z18reduceUnrollWarps8PiS_j)
        /*0080*/ 	.word	0x0000001c


	//----- nvinfo : EIATTR_FRAME_SIZE
	.align		4
.L_21:
        /*0084*/ 	.byte	0x04, 0x11
        /*0086*/ 	.short	(.L_23 - .L_22)
	.align		4
.L_22:
        /*0088*/ 	.word	index@(_Z18reduceUnrollWarps8PiS_j)
        /*008c*/ 	.word	0x00000000


	//----- nvinfo : EIATTR_REGCOUNT
	.align		4
.L_23:
        /*0090*/ 	.byte	0x04, 0x2f
        /*0092*/ 	.short	(.L_25 - .L_24)
	.align		4
.L_24:
        /*0094*/ 	.word	index@(_Z26reduceCompleteUnrollWarps8PiS_j)
        /*0098*/ 	.word	0x0000001a


	//----- nvinfo : EIATTR_FRAME_SIZE
	.align		4
.L_25:
        /*009c*/ 	.byte	0x04, 0x11
        /*009e*/ 	.short	(.L_27 - .L_26)
	.align		4
.L_26:
        /*00a0*/ 	.word	index@(_Z26reduceCompleteUnrollWarps8PiS_j)
        /*00a4*/ 	.word	0x00000000


	//----- nvinfo : EIATTR_REGCOUNT
	.align		4
.L_27:
        /*00a8*/ 	.byte	0x04, 0x2f
        /*00aa*/ 	.short	(.L_29 - .L_28)
	.align		4
.L_28:
        /*00ac*/ 	.word	index@(_Z20reduceCompleteUnrollILj1024EEvPiS0_j)
        /*00b0*/ 	.word	0x0000001a


	//----- nvinfo : EIATTR_FRAME_SIZE
	.align		4
.L_29:
        /*00b4*/ 	.byte	0x04, 0x11
        /*00b6*/ 	.short	(.L_31 - .L_30)
	.align		4
.L_30:
        /*00b8*/ 	.word	index@(_Z20reduceCompleteUnrollILj1024EEvPiS0_j)
        /*00bc*/ 	.word	0x00000000


	//----- nvinfo : EIATTR_REGCOUNT
	.align		4
.L_31:
        /*00c0*/ 	.byte	0x04, 0x2f
        /*00c2*/ 	.short	(.L_33 - .L_32)
	.align		4
.L_32:
        /*00c4*/ 	.word	index@(_Z20reduceCompleteUnrollILj512EEvPiS0_j)
        /*00c8*/ 	.word	0x0000001a


	//----- nvinfo : EIATTR_FRAME_SIZE
	.align		4
.L_33:
        /*00cc*/ 	.byte	0x04, 0x11
        /*00ce*/ 	.short	(.L_35 - .L_34)
	.align		4
.L_34:
        /*00d0*/ 	.word	index@(_Z20reduceCompleteUnrollILj512EEvPiS0_j)
        /*00d4*/ 	.word	0x00000000


	//----- nvinfo : EIATTR_REGCOUNT
	.align		4
.L_35:
        /*00d8*/ 	.byte	0x04, 0x2f
        /*00da*/ 	.short	(.L_37 - .L_36)
	.align		4
.L_36:
        /*00dc*/ 	.word	index@(_Z20reduceCompleteUnrollILj256EEvPiS0_j)
        /*00e0*/ 	.word	0x0000001a


	//----- nvinfo : EIATTR_FRAME_SIZE
	.align		4
.L_37:
        /*00e4*/ 	.byte	0x04, 0x11
        /*00e6*/ 	.short	(.L_39 - .L_38)
	.align		4
.L_38:
        /*00e8*/ 	.word	index@(_Z20reduceCompleteUnrollILj256EEvPiS0_j)
        /*00ec*/ 	.word	0x00000000


	//----- nvinfo : EIATTR_REGCOUNT
	.align		4
.L_39:
        /*00f0*/ 	.byte	0x04, 0x2f
        /*00f2*/ 	.short	(.L_41 - .L_40)
	.align		4
.L_40:
        /*00f4*/ 	.word	index@(_Z20reduceCompleteUnrollILj128EEvPiS0_j)
        /*00f8*/ 	.word	0x0000001a


	//----- nvinfo : EIATTR_FRAME_SIZE
	.align		4
.L_41:
        /*00fc*/ 	.byte	0x04, 0x11
        /*00fe*/ 	.short	(.L_43 - .L_42)
	.align		4
.L_42:
        /*0100*/ 	.word	index@(_Z20reduceCompleteUnrollILj128EEvPiS0_j)
        /*0104*/ 	.word	0x00000000


	//----- nvinfo : EIATTR_REGCOUNT
	.align		4
.L_43:
        /*0108*/ 	.byte	0x04, 0x2f
        /*010a*/ 	.short	(.L_45 - .L_44)
	.align		4
.L_44:
        /*010c*/ 	.word	index@(_Z20reduceCompleteUnrollILj64EEvPiS0_j)
        /*0110*/ 	.word	0x00000019


	//----- nvinfo : EIATTR_FRAME_SIZE
	.align		4
.L_45:
        /*0114*/ 	.byte	0x04, 0x11
        /*0116*/ 	.short	(.L_47 - .L_46)
	.align		4
.L_46:
        /*0118*/ 	.word	index@(_Z20reduceCompleteUnrollILj64EEvPiS0_j)
        /*011c*/ 	.word	0x00000000


	//----- nvinfo : EIATTR_MIN_STACK_SIZE
	.align		4
.L_47:
        /*0120*/ 	.byte	0x04, 0x12
        /*0122*/ 	.short	(.L_49 - .L_48)
	.align		4
.L_48:
        /*0124*/ 	.word	index@(_Z20reduceCompleteUnrollILj64EEvPiS0_j)
        /*0128*/ 	.word	0x00000000


	//----- nvinfo : EIATTR_MIN_STACK_SIZE
	.align		4
.L_49:
        /*012c*/ 	.byte	0x04, 0x12
        /*012e*/ 	.short	(.L_51 - .L_50)
	.align		4
.L_50:
        /*0130*/ 	.word	index@(_Z20reduceCompleteUnrollILj128EEvPiS0_j)
        /*0134*/ 	.word	0x00000000


	//----- nvinfo : EIATTR_MIN_STACK_SIZE
	.align		4
.L_51:
        /*0138*/ 	.byte	0x04, 0x12
        /*013a*/ 	.short	(.L_53 - .L_52)
	.align		4
.L_52:
        /*013c*/ 	.word	index@(_Z20reduceCompleteUnrollILj256EEvPiS0_j)
        /*0140*/ 	.word	0x00000000


	//----- nvinfo : EIATTR_MIN_STACK_SIZE
	.align		4
.L_53:
        /*0144*/ 	.byte	0x04, 0x12
        /*0146*/ 	.short	(.L_55 - .L_54)
	.align		4
.L_54:
        /*0148*/ 	.word	index@(_Z20reduceCompleteUnrollILj512EEvPiS0_j)
        /*014c*/ 	.word	0x00000000


	//----- nvinfo : EIATTR_MIN_STACK_SIZE
	.align		4
.L_55:
        /*0150*/ 	.byte	0x04, 0x12
        /*0152*/ 	.short	(.L_57 - .L_56)
	.align		4
.L_56:
        /*0154*/ 	.word	index@(_Z20reduceCompleteUnrollILj1024EEvPiS0_j)
        /*0158*/ 	.word	0x00000000


	//----- nvinfo : EIATTR_MIN_STACK_SIZE
	.align		4
.L_57:
        /*015c*/ 	.byte	0x04, 0x12
        /*015e*/ 	.short	(.L_59 - .L_58)
	.align		4
.L_58:
        /*0160*/ 	.word	index@(_Z26reduceCompleteUnrollWarps8PiS_j)
        /*0164*/ 	.word	0x00000000


	//----- nvinfo : EIATTR_MIN_STACK_SIZE
	.align		4
.L_59:
        /*0168*/ 	.byte	0x04, 0x12
        /*016a*/ 	.short	(.L_61 - .L_60)
	.align		4
.L_60:
        /*016c*/ 	.word	index@(_Z18reduceUnrollWarps8PiS_j)
        /*0170*/ 	.word	0x00000000


	//----- nvinfo : EIATTR_MIN_STACK_SIZE
	.align		4
.L_61:
        /*0174*/ 	.byte	0x04, 0x12
        /*0176*/ 	.short	(.L_63 - .L_62)
	.align		4
.L_62:
        /*0178*/ 	.word	index@(_Z16reduceUnrolling8PiS_j)
        /*017c*/ 	.word	0x00000000


	//----- nvinfo : EIATTR_MIN_STACK_SIZE
	.align		4
.L_63:
        /*0180*/ 	.byte	0x04, 0x12
        /*0182*/ 	.short	(.L_65 - .L_64)
	.align		4
.L_64:
        /*0184*/ 	.word	index@(_Z16reduceUnrolling2PiS_j)
        /*0188*/ 	.word	0x00000000


	//----- nvinfo : EIATTR_MIN_STACK_SIZE
	.align		4
.L_65:
        /*018c*/ 	.byte	0x04, 0x12
        /*018e*/ 	.short	(.L_67 - .L_66)
	.align		4
.L_66:
        /*0190*/ 	.word	index@(_Z17reduceInterleavedPiS_j)
        /*0194*/ 	.word	0x00000000


	//----- nvinfo : EIATTR_MIN_STACK_SIZE
	.align		4
.L_67:
        /*0198*/ 	.byte	0x04, 0x12
        /*019a*/ 	.short	(.L_69 - .L_68)
	.align		4
.L_68:
        /*019c*/ 	.word	index@(_Z20reduceNeighboredLessPiS_j)
        /*01a0*/ 	.word	0x00000000


	//----- nvinfo : EIATTR_MIN_STACK_SIZE
	.align		4
.L_69:
        /*01a4*/ 	.byte	0x04, 0x12
        /*01a6*/ 	.short	(.L_71 - .L_70)
	.align		4
.L_70:
        /*01a8*/ 	.word	index@(_Z16reduceNeighboredPiS_j)
        /*01ac*/ 	.word	0x00000000
.L_71:


//--------------------- .nv.compat                --------------------------
	.section	.nv.compat,"",@"SHT_CUDA_COMPAT_INFO"
	.align	4
        /*0000*/ 	.byte	0x02, 0x09, 0x00, 0x00, 0x02, 0x02, 0x01, 0x00, 0x02, 0x05, 0x05, 0x00, 0x03, 0x07, 0x01, 0x01
        /*0010*/ 	.byte	0x02, 0x03, 0x00, 0x00, 0x02, 0x06, 0x01, 0x00, 0x04, 0x0b, 0x08, 0x00, 0x09, 0x00, 0x00, 0x00
        /*0020*/ 	.byte	0x00, 0x00, 0x00, 0x00


//--------------------- .nv.info._Z20reduceCompleteUnrollILj64EEvPiS0_j --------------------------
	.section	.nv.info._Z20reduceCompleteUnrollILj64EEvPiS0_j,"",@"SHT_CUDA_INFO"
	.sectionflags	@""
	.align	4


	//----- nvinfo : EIATTR_CUDA_API_VERSION
	.align		4
        /*0000*/ 	.byte	0x04, 0x37
        /*0002*/ 	.short	(.L_73 - .L_72)
.L_72:
        /*0004*/ 	.word	0x00000082


	//----- nvinfo : EIATTR_KPARAM_INFO
	.align		4
.L_73:
        /*0008*/ 	.byte	0x04, 0x17
        /*000a*/ 	.short	(.L_75 - .L_74)
.L_74:
        /*000c*/ 	.word	0x00000000
        /*0010*/ 	.short	0x0002
        /*0012*/ 	.short	0x0010
        /*0014*/ 	.byte	0x00, 0xf0, 0x11, 0x00


	//----- nvinfo : EIATTR_KPARAM_INFO
	.align		4
.L_75:
        /*0018*/ 	.byte	0x04, 0x17
        /*001a*/ 	.short	(.L_77 - .L_76)
.L_76:
        /*001c*/ 	.word	0x00000000
        /*0020*/ 	.short	0x0001
        /*0022*/ 	.short	0x0008
        /*0024*/ 	.byte	0x00, 0xf5, 0x21, 0x00


	//----- nvinfo : EIATTR_KPARAM_INFO
	.align		4
.L_77:
        /*0028*/ 	.byte	0x04, 0x17
        /*002a*/ 	.short	(.L_79 - .L_78)
.L_78:
        /*002c*/ 	.word	0x00000000
        /*0030*/ 	.short	0x0000
        /*0032*/ 	.short	0x0000
        /*0034*/ 	.byte	0x00, 0xf5, 0x21, 0x00


	//----- nvinfo : EIATTR_SPARSE_MMA_MASK
	.align		4
.L_79:
        /*0038*/ 	.byte	0x03, 0x50
        /*003a*/ 	.short	0x0000


	//----- nvinfo : EIATTR_MAXREG_COUNT
	.align		4
        /*003c*/ 	.byte	0x03, 0x1b
        /*003e*/ 	.short	0x00ff


	//----- nvinfo : EIATTR_NUM_BARRIERS
	.align		4
        /*0040*/ 	.byte	0x02, 0x4c
        /*0042*/ 	.byte	0x01
	.zero		1


	//----- nvinfo : EIATTR_MERCURY_ISA_VERSION
	.align		4
        /*0044*/ 	.byte	0x03, 0x5f
        /*0046*/ 	.short	0x0101


	//----- nvinfo : EIATTR_VRC_CTA_INIT_COUNT
	.align		4
        /*0048*/ 	.byte	0x02, 0x4a
	.zero		1
	.zero		1


	//----- nvinfo : EIATTR_EXIT_INSTR_OFFSETS
	.align		4
        /*004c*/ 	.byte	0x04, 0x1c
        /*004e*/ 	.short	(.L_81 - .L_80)


	//   ....[0]....
.L_80:
        /*0050*/ 	.word	0x000002f0


	//   ....[1]....
        /*0054*/ 	.word	0x000004e0


	//   ....[2]....
        /*0058*/ 	.word	0x00000530


	//----- nvinfo : EIATTR_CRS_STACK_SIZE
	.align		4
.L_81:
        /*005c*/ 	.byte	0x04, 0x1e
        /*005e*/ 	.short	(.L_83 - .L_82)
.L_82:
        /*0060*/ 	.word	0x00000000


	//----- nvinfo : EIATTR_CBANK_PARAM_SIZE
	.align		4
.L_83:
        /*0064*/ 	.byte	0x03, 0x19
        /*0066*/ 	.short	0x0014


	//----- nvinfo : EIATTR_PARAM_CBANK
	.align		4
        /*0068*/ 	.byte	0x04, 0x0a
        /*006a*/ 	.short	(.L_85 - .L_84)
	.align		4
.L_84:
        /*006c*/ 	.word	index@(.nv.constant0._Z20reduceCompleteUnrollILj64EEvPiS0_j)
        /*0070*/ 	.short	0x0380
        /*0072*/ 	.short	0x0014


	//----- nvinfo : EIATTR_SW_WAR
	.align		4
.L_85:
        /*0074*/ 	.byte	0x04, 0x36
        /*0076*/ 	.short	(.L_87 - .L_86)
.L_86:
        /*0078*/ 	.word	0x00000008
.L_87:


//--------------------- .nv.info._Z20reduceCompleteUnrollILj128EEvPiS0_j --------------------------
	.section	.nv.info._Z20reduceCompleteUnrollILj128EEvPiS0_j,"",@"SHT_CUDA_INFO"
	.sectionflags	@""
	.align	4


	//----- nvinfo : EIATTR_CUDA_API_VERSION
	.align		4
        /*0000*/ 	.byte	0x04, 0x37
        /*0002*/ 	.short	(.L_89 - .L_88)
.L_88:
        /*0004*/ 	.word	0x00000082


	//----- nvinfo : EIATTR_KPARAM_INFO
	.align		4
.L_89:
        /*0008*/ 	.byte	0x04, 0x17
        /*000a*/ 	.short	(.L_91 - .L_90)
.L_90:
        /*000c*/ 	.word	0x00000000
        /*0010*/ 	.short	0x0002
        /*0012*/ 	.short	0x0010
        /*0014*/ 	.byte	0x00, 0xf0, 0x11, 0x00


	//----- nvinfo : EIATTR_KPARAM_INFO
	.align		4
.L_91:
        /*0018*/ 	.byte	0x04, 0x17
        /*001a*/ 	.short	(.L_93 - .L_92)
.L_92:
        /*001c*/ 	.word	0x00000000
        /*0020*/ 	.short	0x0001
        /*0022*/ 	.short	0x0008
        /*0024*/ 	.byte	0x00, 0xf5, 0x21, 0x00


	//----- nvinfo : EIATTR_KPARAM_INFO
	.align		4
.L_93:
        /*0028*/ 	.byte	0x04, 0x17
        /*002a*/ 	.short	(.L_95 - .L_94)
.L_94:
        /*002c*/ 	.word	0x00000000
        /*0030*/ 	.short	0x0000
        /*0032*/ 	.short	0x0000
        /*0034*/ 	.byte	0x00, 0xf5, 0x21, 0x00


	//----- nvinfo : EIATTR_SPARSE_MMA_MASK
	.align		4
.L_95:
        /*0038*/ 	.byte	0x03, 0x50
        /*003a*/ 	.short	0x0000


	//----- nvinfo : EIATTR_MAXREG_COUNT
	.align		4
        /*003c*/ 	.byte	0x03, 0x1b
        /*003e*/ 	.short	0x00ff


	//----- nvinfo : EIATTR_NUM_BARRIERS
	.align		4
        /*0040*/ 	.byte	0x02, 0x4c
        /*0042*/ 	.byte	0x01
	.zero		1


	//----- nvinfo : EIATTR_MERCURY_ISA_VERSION
	.align		4
        /*0044*/ 	.byte	0x03, 0x5f
        /*0046*/ 	.short	0x0101


	//----- nvinfo : EIATTR_VRC_CTA_INIT_COUNT
	.align		4
        /*0048*/ 	.byte	0x02, 0x4a
	.zero		1
	.zero		1


	//----- nvinfo : EIATTR_EXIT_INSTR_OFFSETS
	.align		4
        /*004c*/ 	.byte	0x04, 0x1c
        /*004e*/ 	.short	(.L_97 - .L_96)


	//   ....[0]....
.L_96:
        /*0050*/ 	.word	0x000003c0


	//   ....[1]....
        /*0054*/ 	.word	0x00000560


	//   ....[2]....
        /*0058*/ 	.word	0x000005b0


	//----- nvinfo : EIATTR_CRS_STACK_SIZE
	.align		4
.L_97:
        /*005c*/ 	.byte	0x04, 0x1e
        /*005e*/ 	.short	(.L_99 - .L_98)
.L_98:
        /*0060*/ 	.word	0x00000000


	//----- nvinfo : EIATTR_CBANK_PARAM_SIZE
	.align		4
.L_99:
        /*0064*/ 	.byte	0x03, 0x19
        /*0066*/ 	.short	0x0014


	//----- nvinfo : EIATTR_PARAM_CBANK
	.align		4
        /*0068*/ 	.byte	0x04, 0x0a
        /*006a*/ 	.short	(.L_101 - .L_100)
	.align		4
.L_100:
        /*006c*/ 	.word	index@(.nv.constant0._Z20reduceCompleteUnrollILj128EEvPiS0_j)
        /*0070*/ 	.short	0x0380
        /*0072*/ 	.short	0x0014


	//----- nvinfo : EIATTR_SW_WAR
	.align		4
.L_101:
        /*0074*/ 	.byte	0x04, 0x36
        /*0076*/ 	.short	(.L_103 - .L_102)
.L_102:
        /*0078*/ 	.word	0x00000008
.L_103:


//--------------------- .nv.info._Z20reduceCompleteUnrollILj256EEvPiS0_j --------------------------
	.section	.nv.info._Z20reduceCompleteUnrollILj256EEvPiS0_j,"",@"SHT_CUDA_INFO"
	.sectionflags	@""
	.align	4


	//----- nvinfo : EIATTR_CUDA_API_VERSION
	.align		4
        /*0000*/ 	.byte	0x04, 0x37
        /*0002*/ 	.short	(.L_105 - .L_104)
.L_104:
        /*0004*/ 	.word	0x00000082


	//----- nvinfo : EIATTR_KPARAM_INFO
	.align		4
.L_105:
        /*0008*/ 	.byte	0x04, 0x17
        /*000a*/ 	.short	(.L_107 - .L_106)
.L_106:
        /*000c*/ 	.word	0x00000000
        /*0010*/ 	.short	0x0002
        /*0012*/ 	.short	0x0010
        /*0014*/ 	.byte	0x00, 0xf0, 0x11, 0x00


	//----- nvinfo : EIATTR_KPARAM_INFO
	.align		4
.L_107:
        /*0018*/ 	.byte	0x04, 0x17
        /*001a*/ 	.short	(.L_109 - .L_108)
.L_108:
        /*001c*/ 	.word	0x00000000
        /*0020*/ 	.short	0x0001
        /*0022*/ 	.short	0x0008
        /*0024*/ 	.byte	0x00, 0xf5, 0x21, 0x00


	//----- nvinfo : EIATTR_KPARAM_INFO
	.align		4
.L_109:
        /*0028*/ 	.byte	0x04, 0x17
        /*002a*/ 	.short	(.L_111 - .L_110)
.L_110:
        /*002c*/ 	.word	0x00000000
        /*0030*/ 	.short	0x0000
        /*0032*/ 	.short	0x0000
        /*0034*/ 	.byte	0x00, 0xf5, 0x21, 0x00


	//----- nvinfo : EIATTR_SPARSE_MMA_MASK
	.align		4
.L_111:
        /*0038*/ 	.byte	0x03, 0x50
        /*003a*/ 	.short	0x0000


	//----- nvinfo : EIATTR_MAXREG_COUNT
	.align		4
        /*003c*/ 	.byte	0x03, 0x1b
        /*003e*/ 	.short	0x00ff


	//----- nvinfo : EIATTR_NUM_BARRIERS
	.align		4
        /*0040*/ 	.byte	0x02, 0x4c
        /*0042*/ 	.byte	0x01
	.zero		1


	//----- nvinfo : EIATTR_MERCURY_ISA_VERSION
	.align		4
        /*0044*/ 	.byte	0x03, 0x5f
        /*0046*/ 	.short	0x0101


	//----- nvinfo : EIATTR_VRC_CTA_INIT_COUNT
	.align		4
        /*0048*/ 	.byte	0x02, 0x4a
	.zero		1
	.zero		1


	//----- nvinfo : EIATTR_EXIT_INSTR_OFFSETS
	.align		4
        /*004c*/ 	.byte	0x04, 0x1c
        /*004e*/ 	.short	(.L_113 - .L_112)


	//   ....[0]....
.L_112:
        /*0050*/ 	.word	0x00000440


	//   ....[1]....
        /*0054*/ 	.word	0x000005e0


	//   ....[2]....
        /*0058*/ 	.word	0x00000630


	//----- nvinfo : EIATTR_CRS_STACK_SIZE
	.align		4
.L_113:
        /*005c*/ 	.byte	0x04, 0x1e
        /*005e*/ 	.short	(.L_115 - .L_114)
.L_114:
        /*0060*/ 	.word	0x00000000


	//----- nvinfo : EIATTR_CBANK_PARAM_SIZE
	.align		4
.L_115:
        /*0064*/ 	.byte	0x03, 0x19
        /*0066*/ 	.short	0x0014


	//----- nvinfo : EIATTR_PARAM_CBANK
	.align		4
        /*0068*/ 	.byte	0x04, 0x0a
        /*006a*/ 	.short	(.L_117 - .L_116)
	.align		4
.L_116:
        /*006c*/ 	.word	index@(.nv.constant0._Z20reduceCompleteUnrollILj256EEvPiS0_j)
        /*0070*/ 	.short	0x0380
        /*0072*/ 	.short	0x0014


	//----- nvinfo : EIATTR_SW_WAR
	.align		4
.L_117:
        /*0074*/ 	.byte	0x04, 0x36
        /*0076*/ 	.short	(.L_119 - .L_118)
.L_118:
        /*0078*/ 	.word	0x00000008
.L_119:


//--------------------- .nv.info._Z20reduceCompleteUnrollILj512EEvPiS0_j --------------------------
	.section	.nv.info._Z20reduceCompleteUnrollILj512EEvPiS0_j,"",@"SHT_CUDA_INFO"
	.sectionflags	@""
	.align	4


	//----- nvinfo : EIATTR_CUDA_API_VERSION
	.align		4
        /*0000*/ 	.byte	0x04, 0x37
        /*0002*/ 	.short	(.L_121 - .L_120)
.L_120:
        /*0004*/ 	.word	0x00000082


	//----- nvinfo : EIATTR_KPARAM_INFO
	.align		4
.L_121:
        /*0008*/ 	.byte	0x04, 0x17
        /*000a*/ 	.short	(.L_123 - .L_122)
.L_122:
        /*000c*/ 	.word	0x00000000
        /*0010*/ 	.short	0x0002
        /*0012*/ 	.short	0x0010
        /*0014*/ 	.byte	0x00, 0xf0, 0x11, 0x00


	//----- nvinfo : EIATTR_KPARAM_INFO
	.align		4
.L_123:
        /*0018*/ 	.byte	0x04, 0x17
        /*001a*/ 	.short	(.L_125 - .L_124)
.L_124:
        /*001c*/ 	.word	0x00000000
        /*0020*/ 	.short	0x0001
        /*0022*/ 	.short	0x0008
        /*0024*/ 	.byte	0x00, 0xf5, 0x21, 0x00


	//----- nvinfo : EIATTR_KPARAM_INFO
	.align		4
.L_125:
        /*0028*/ 	.byte	0x04, 0x17
        /*002a*/ 	.short	(.L_127 - .L_126)
.L_126:
        /*002c*/ 	.word	0x00000000
        /*0030*/ 	.short	0x0000
        /*0032*/ 	.short	0x0000
        /*0034*/ 	.byte	0x00, 0xf5, 0x21, 0x00


	//----- nvinfo : EIATTR_SPARSE_MMA_MASK
	.align		4
.L_127:
        /*0038*/ 	.byte	0x03, 0x50
        /*003a*/ 	.short	0x0000


	//----- nvinfo : EIATTR_MAXREG_COUNT
	.align		4
        /*003c*/ 	.byte	0x03, 0x1b
        /*003e*/ 	.short	0x00ff


	//----- nvinfo : EIATTR_NUM_BARRIERS
	.align		4
        /*0040*/ 	.byte	0x02, 0x4c
        /*0042*/ 	.byte	0x01
	.zero		1


	//----- nvinfo : EIATTR_MERCURY_ISA_VERSION
	.align		4
        /*0044*/ 	.byte	0x03, 0x5f
        /*0046*/ 	.short	0x0101


	//----- nvinfo : EIATTR_VRC_CTA_INIT_COUNT
	.align		4
        /*0048*/ 	.byte	0x02, 0x4a
	.zero		1
	.zero		1


	//----- nvinfo : EIATTR_EXIT_INSTR_OFFSETS
	.align		4
        /*004c*/ 	.byte	0x04, 0x1c
        /*004e*/ 	.short	(.L_129 - .L_128)


	//   ....[0]....
.L_128:
        /*0050*/ 	.word	0x000004c0


	//   ....[1]....
        /*0054*/ 	.word	0x00000660


	//   ....[2]....
        /*0058*/ 	.word	0x000006b0


	//----- nvinfo : EIATTR_CRS_STACK_SIZE
	.align		4
.L_129:
        /*005c*/ 	.byte	0x04, 0x1e
        /*005e*/ 	.short	(.L_131 - .L_130)
.L_130:
        /*0060*/ 	.word	0x00000000


	//----- nvinfo : EIATTR_CBANK_PARAM_SIZE
	.align		4
.L_131:
        /*0064*/ 	.byte	0x03, 0x19
        /*0066*/ 	.short	0x0014


	//----- nvinfo : EIATTR_PARAM_CBANK
	.align		4
        /*0068*/ 	.byte	0x04, 0x0a
        /*006a*/ 	.short	(.L_133 - .L_132)
	.align		4
.L_132:
        /*006c*/ 	.word	index@(.nv.constant0._Z20reduceCompleteUnrollILj512EEvPiS0_j)
        /*0070*/ 	.short	0x0380
        /*0072*/ 	.short	0x0014


	//----- nvinfo : EIATTR_SW_WAR
	.align		4
.L_133:
        /*0074*/ 	.byte	0x04, 0x36
        /*0076*/ 	.short	(.L_135 - .L_134)
.L_134:
        /*0078*/ 	.word	0x00000008
.L_135:


//--------------------- .nv.info._Z20reduceCompleteUnrollILj1024EEvPiS0_j --------------------------
	.section	.nv.info._Z20reduceCompleteUnrollILj1024EEvPiS0_j,"",@"SHT_CUDA_INFO"
	.sectionflags	@""
	.align	4


	//----- nvinfo : EIATTR_CUDA_API_VERSION
	.align		4
        /*0000*/ 	.byte	0x04, 0x37
        /*0002*/ 	.short	(.L_137 - .L_136)
.L_136:
        /*0004*/ 	.word	0x00000082


	//----- nvinfo : EIATTR_KPARAM_INFO
	.align		4
.L_137:
        /*0008*/ 	.byte	0x04, 0x17
        /*000a*/ 	.short	(.L_139 - .L_138)
.L_138:
        /*000c*/ 	.word	0x00000000
        /*0010*/ 	.short	0x0002
        /*0012*/ 	.short	0x0010
        /*0014*/ 	.byte	0x00, 0xf0, 0x11, 0x00


	//----- nvinfo : EIATTR_KPARAM_INFO
	.align		4
.L_139:
        /*0018*/ 	.byte	0x04, 0x17
        /*001a*/ 	.short	(.L_141 - .L_140)
.L_140:
        /*001c*/ 	.word	0x00000000
        /*0020*/ 	.short	0x0001
        /*0022*/ 	.short	0x0008
        /*0024*/ 	.byte	0x00, 0xf5, 0x21, 0x00


	//----- nvinfo : EIATTR_KPARAM_INFO
	.align		4
.L_141:
        /*0028*/ 	.byte	0x04, 0x17
        /*002a*/ 	.short	(.L_143 - .L_142)
.L_142:
        /*002c*/ 	.word	0x00000000
        /*0030*/ 	.short	0x0000
        /*0032*/ 	.short	0x0000
        /*0034*/ 	.byte	0x00, 0xf5, 0x21, 0x00


	//----- nvinfo : EIATTR_SPARSE_MMA_MASK
	.align		4
.L_143:
        /*0038*/ 	.byte	0x03, 0x50
        /*003a*/ 	.short	0x0000


	//----- nvinfo : EIATTR_MAXREG_COUNT
	.align		4
        /*003c*/ 	.byte	0x03, 0x1b
        /*003e*/ 	.short	0x00ff


	//----- nvinfo : EIATTR_NUM_BARRIERS
	.align		4
        /*0040*/ 	.byte	0x02, 0x4c
        /*0042*/ 	.byte	0x01
	.zero		1


	//----- nvinfo : EIATTR_MERCURY_ISA_VERSION
	.align		4
        /*0044*/ 	.byte	0x03, 0x5f
        /*0046*/ 	.short	0x0101


	//----- nvinfo : EIATTR_VRC_CTA_INIT_COUNT
	.align		4
        /*0048*/ 	.byte	0x02, 0x4a
	.zero		1
	.zero		1


	//----- nvinfo : EIATTR_EXIT_INSTR_OFFSETS
	.align		4
        /*004c*/ 	.byte	0x04, 0x1c
        /*004e*/ 	.short	(.L_145 - .L_144)


	//   ....[0]....
.L_144:
        /*0050*/ 	.word	0x00000540


	//   ....[1]....
        /*0054*/ 	.word	0x000006e0


	//   ....[2]....
        /*0058*/ 	.word	0x00000730


	//----- nvinfo : EIATTR_CRS_STACK_SIZE
	.align		4
.L_145:
        /*005c*/ 	.byte	0x04, 0x1e
        /*005e*/ 	.short	(.L_147 - .L_146)
.L_146:
        /*0060*/ 	.word	0x00000000


	//----- nvinfo : EIATTR_CBANK_PARAM_SIZE
	.align		4
.L_147:
        /*0064*/ 	.byte	0x03, 0x19
        /*0066*/ 	.short	0x0014


	//----- nvinfo : EIATTR_PARAM_CBANK
	.align		4
        /*0068*/ 	.byte	0x04, 0x0a
        /*006a*/ 	.short	(.L_149 - .L_148)
	.align		4
.L_148:
        /*006c*/ 	.word	index@(.nv.constant0._Z20reduceCompleteUnrollILj1024EEvPiS0_j)
        /*0070*/ 	.short	0x0380
        /*0072*/ 	.short	0x0014


	//----- nvinfo : EIATTR_SW_WAR
	.align		4
.L_149:
        /*0074*/ 	.byte	0x04, 0x36
        /*0076*/ 	.short	(.L_151 - .L_150)
.L_150:
        /*0078*/ 	.word	0x00000008
.L_151:


//--------------------- .nv.info._Z26reduceCompleteUnrollWarps8PiS_j --------------------------
	.section	.nv.info._Z26reduceCompleteUnrollWarps8PiS_j,"",@"SHT_CUDA_INFO"
	.sectionflags	@""
	.align	4


	//----- nvinfo : EIATTR_CUDA_API_VERSION
	.align		4
        /*0000*/ 	.byte	0x04, 0x37
        /*0002*/ 	.short	(.L_153 - .L_152)
.L_152:
        /*0004*/ 	.word	0x00000082


	//----- nvinfo : EIATTR_KPARAM_INFO
	.align		4
.L_153:
        /*0008*/ 	.byte	0x04, 0x17
        /*000a*/ 	.short	(.L_155 - .L_154)
.L_154:
        /*000c*/ 	.word	0x00000000
        /*0010*/ 	.short	0x0002
        /*0012*/ 	.short	0x0010
        /*0014*/ 	.byte	0x00, 0xf0, 0x11, 0x00


	//----- nvinfo : EIATTR_KPARAM_INFO
	.align		4
.L_155:
        /*0018*/ 	.byte	0x04, 0x17
        /*001a*/ 	.short	(.L_157 - .L_156)
.L_156:
        /*001c*/ 	.word	0x00000000
        /*0020*/ 	.short	0x0001
        /*0022*/ 	.short	0x0008
        /*0024*/ 	.byte	0x00, 0xf5, 0x21, 0x00


	//----- nvinfo : EIATTR_KPARAM_INFO
	.align		4
.L_157:
        /*0028*/ 	.byte	0x04, 0x17
        /*002a*/ 	.short	(.L_159 - .L_158)
.L_158:
        /*002c*/ 	.word	0x00000000
        /*0030*/ 	.short	0x0000
        /*0032*/ 	.short	0x0000
        /*0034*/ 	.byte	0x00, 0xf5, 0x21, 0x00


	//----- nvinfo : EIATTR_SPARSE_MMA_MASK
	.align		4
.L_159:
        /*0038*/ 	.byte	0x03, 0x50
        /*003a*/ 	.short	0x0000


	//----- nvinfo : EIATTR_MAXREG_COUNT
	.align		4
        /*003c*/ 	.byte	0x03, 0x1b
        /*003e*/ 	.short	0x00ff


	//----- nvinfo : EIATTR_NUM_BARRIERS
	.align		4
        /*0040*/ 	.byte	0x02, 0x4c
        /*0042*/ 	.byte	0x01
	.zero		1


	//----- nvinfo : EIATTR_MERCURY_ISA_VERSION
	.align		4
        /*0044*/ 	.byte	0x03, 0x5f
        /*0046*/ 	.short	0x0101


	//----- nvinfo : EIATTR_VRC_CTA_INIT_COUNT
	.align		4
        /*0048*/ 	.byte	0x02, 0x4a
	.zero		1
	.zero		1


	//----- nvinfo : EIATTR_EXIT_INSTR_OFFSETS
	.align		4
        /*004c*/ 	.byte	0x04, 0x1c
        /*004e*/ 	.short	(.L_161 - .L_160)


	//   ....[0]....
.L_160:
        /*0050*/ 	.word	0x00000580


	//   ....[1]....
        /*0054*/ 	.word	0x00000720


	//   ....[2]....
        /*0058*/ 	.word	0x00000770


	//----- nvinfo : EIATTR_CRS_STACK_SIZE
	.align		4
.L_161:
        /*005c*/ 	.byte	0x04, 0x1e
        /*005e*/ 	.short	(.L_163 - .L_162)
.L_162:
        /*0060*/ 	.word	0x00000000


	//----- nvinfo : EIATTR_CBANK_PARAM_SIZE
	.align		4
.L_163:
        /*0064*/ 	.byte	0x03, 0x19
        /*0066*/ 	.short	0x0014


	//----- nvinfo : EIATTR_PARAM_CBANK
	.align		4
        /*0068*/ 	.byte	0x04, 0x0a
        /*006a*/ 	.short	(.L_165 - .L_164)
	.align		4
.L_164:
        /*006c*/ 	.word	index@(.nv.constant0._Z26reduceCompleteUnrollWarps8PiS_j)
        /*0070*/ 	.short	0x0380
        /*0072*/ 	.short	0x0014


	//----- nvinfo : EIATTR_SW_WAR
	.align		4
.L_165:
        /*0074*/ 	.byte	0x04, 0x36
        /*0076*/ 	.short	(.L_167 - .L_166)
.L_166:
        /*0078*/ 	.word	0x00000008
.L_167:


//--------------------- .nv.info._Z18reduceUnrollWarps8PiS_j --------------------------
	.section	.nv.info._Z18reduceUnrollWarps8PiS_j,"",@"SHT_CUDA_INFO"
	.sectionflags	@""
	.align	4


	//----- nvinfo : EIATTR_CUDA_API_VERSION
	.align		4
        /*0000*/ 	.byte	0x04, 0x37
        /*0002*/ 	.short	(.L_169 - .L_168)
.L_168:
        /*0004*/ 	.word	0x00000082


	//----- nvinfo : EIATTR_KPARAM_INFO
	.align		4
.L_169:
        /*0008*/ 	.byte	0x04, 0x17
        /*000a*/ 	.short	(.L_171 - .L_170)
.L_170:
        /*000c*/ 	.word	0x00000000
        /*0010*/ 	.short	0x0002
        /*0012*/ 	.short	0x0010
        /*0014*/ 	.byte	0x00, 0xf0, 0x11, 0x00


	//----- nvinfo : EIATTR_KPARAM_INFO
	.align		4
.L_171:
        /*0018*/ 	.byte	0x04, 0x17
        /*001a*/ 	.short	(.L_173 - .L_172)
.L_172:
        /*001c*/ 	.word	0x00000000
        /*0020*/ 	.short	0x0001
        /*0022*/ 	.short	0x0008
        /*0024*/ 	.byte	0x00, 0xf5, 0x21, 0x00


	//----- nvinfo : EIATTR_KPARAM_INFO
	.align		4
.L_173:
        /*0028*/ 	.byte	0x04, 0x17
        /*002a*/ 	.short	(.L_175 - .L_174)
.L_174:
        /*002c*/ 	.word	0x00000000
        /*0030*/ 	.short	0x0000
        /*0032*/ 	.short	0x0000
        /*0034*/ 	.byte	0x00, 0xf5, 0x21, 0x00


	//----- nvinfo : EIATTR_SPARSE_MMA_MASK
	.align		4
.L_175:
        /*0038*/ 	.byte	0x03, 0x50
        /*003a*/ 	.short	0x0000


	//----- nvinfo : EIATTR_MAXREG_COUNT
	.align		4
        /*003c*/ 	.byte	0x03, 0x1b
        /*003e*/ 	.short	0x00ff


	//----- nvinfo : EIATTR_NUM_BARRIERS
	.align		4
        /*0040*/ 	.byte	0x02, 0x4c
        /*0042*/ 	.byte	0x01
	.zero		1


	//----- nvinfo : EIATTR_MERCURY_ISA_VERSION
	.align		4
        /*0044*/ 	.byte	0x03, 0x5f
        /*0046*/ 	.short	0x0101


	//----- nvinfo : EIATTR_VRC_CTA_INIT_COUNT
	.align		4
        /*0048*/ 	.byte	0x02, 0x4a
	.zero		1
	.zero		1


	//----- nvinfo : EIATTR_EXIT_INSTR_OFFSETS
	.align		4
        /*004c*/ 	.byte	0x04, 0x1c
        /*004e*/ 	.short	(.L_177 - .L_176)


	//   ....[0]....
.L_176:
        /*0050*/ 	.word	0x00000400


	//   ....[1]....
        /*0054*/ 	.word	0x000005a0


	//   ....[2]....
        /*0058*/ 	.word	0x000005f0


	//----- nvinfo : EIATTR_CRS_STACK_SIZE
	.align		4
.L_177:
        /*005c*/ 	.byte	0x04, 0x1e
        /*005e*/ 	.short	(.L_179 - .L_178)
.L_178:
        /*0060*/ 	.word	0x00000000


	//----- nvinfo : EIATTR_CBANK_PARAM_SIZE
	.align		4
.L_179:
        /*0064*/ 	.byte	0x03, 0x19
        /*0066*/ 	.short	0x0014


	//----- nvinfo : EIATTR_PARAM_CBANK
	.align		4
        /*0068*/ 	.byte	0x04, 0x0a
        /*006a*/ 	.short	(.L_181 - .L_180)
	.align		4
.L_180:
        /*006c*/ 	.word	index@(.nv.constant0._Z18reduceUnrollWarps8PiS_j)
        /*0070*/ 	.short	0x0380
        /*0072*/ 	.short	0x0014


	//----- nvinfo : EIATTR_SW_WAR
	.align		4
.L_181:
        /*0074*/ 	.byte	0x04, 0x36
        /*0076*/ 	.short	(.L_183 - .L_182)
.L_182:
        /*0078*/ 	.word	0x00000008
.L_183:


//--------------------- .nv.info._Z16reduceUnrolling8PiS_j --------------------------
	.section	.nv.info._Z16reduceUnrolling8PiS_j,"",@"SHT_CUDA_INFO"
	.sectionflags	@""
	.align	4


	//----- nvinfo : EIATTR_CUDA_API_VERSION
	.align		4
        /*0000*/ 	.byte	0x04, 0x37
        /*0002*/ 	.short	(.L_185 - .L_184)
.L_184:
        /*0004*/ 	.word	0x00000082


	//----- nvinfo : EIATTR_KPARAM_INFO
	.align		4
.L_185:
        /*0008*/ 	.byte	0x04, 0x17
        /*000a*/ 	.short	(.L_187 - .L_186)
.L_186:
        /*000c*/ 	.word	0x00000000
        /*0010*/ 	.short	0x0002
        /*0012*/ 	.short	0x0010
        /*0014*/ 	.byte	0x00, 0xf0, 0x11, 0x00


	//----- nvinfo : EIATTR_KPARAM_INFO
	.align		4
.L_187:
        /*0018*/ 	.byte	0x04, 0x17
        /*001a*/ 	.short	(.L_189 - .L_188)
.L_188:
        /*001c*/ 	.word	0x00000000
        /*0020*/ 	.short	0x0001
        /*0022*/ 	.short	0x0008
        /*0024*/ 	.byte	0x00, 0xf5, 0x21, 0x00


	//----- nvinfo : EIATTR_KPARAM_INFO
	.align		4
.L_189:
        /*0028*/ 	.byte	0x04, 0x17
        /*002a*/ 	.short	(.L_191 - .L_190)
.L_190:
        /*002c*/ 	.word	0x00000000
        /*0030*/ 	.short	0x0000
        /*0032*/ 	.short	0x0000
        /*0034*/ 	.byte	0x00, 0xf5, 0x21, 0x00


	//----- nvinfo : EIATTR_SPARSE_MMA_MASK
	.align		4
.L_191:
        /*0038*/ 	.byte	0x03, 0x50
        /*003a*/ 	.short	0x0000


	//----- nvinfo : EIATTR_MAXREG_COUNT
	.align		4
        /*003c*/ 	.byte	0x03, 0x1b
        /*003e*/ 	.short	0x00ff


	//----- nvinfo : EIATTR_NUM_BARRIERS
	.align		4
        /*0040*/ 	.byte	0x02, 0x4c
        /*0042*/ 	.byte	0x01
	.zero		1


	//----- nvinfo : EIATTR_MERCURY_ISA_VERSION
	.align		4
        /*0044*/ 	.byte	0x03, 0x5f
        /*0046*/ 	.short	0x0101


	//----- nvinfo : EIATTR_VRC_CTA_INIT_COUNT
	.align		4
        /*0048*/ 	.byte	0x02, 0x4a
	.zero		1
	.zero		1


	//----- nvinfo : EIATTR_EXIT_INSTR_OFFSETS
	.align		4
        /*004c*/ 	.byte	0x04, 0x1c
        /*004e*/ 	.short	(.L_193 - .L_192)


	//   ....[0]....
.L_192:
        /*0050*/ 	.word	0x00000400


	//   ....[1]....
        /*0054*/ 	.word	0x00000450


	//----- nvinfo : EIATTR_CRS_STACK_SIZE
	.align		4
.L_193:
        /*0058*/ 	.byte	0x04, 0x1e
        /*005a*/ 	.short	(.L_195 - .L_194)
.L_194:
        /*005c*/ 	.word	0x00000000


	//----- nvinfo : EIATTR_CBANK_PARAM_SIZE
	.align		4
.L_195:
        /*0060*/ 	.byte	0x03, 0x19
        /*0062*/ 	.short	0x0014


	//----- nvinfo : EIATTR_PARAM_CBANK
	.align		4
        /*0064*/ 	.byte	0x04, 0x0a
        /*0066*/ 	.short	(.L_197 - .L_196)
	.align		4
.L_196:
        /*0068*/ 	.word	index@(.nv.constant0._Z16reduceUnrolling8PiS_j)
        /*006c*/ 	.short	0x0380
        /*006e*/ 	.short	0x0014


	//----- nvinfo : EIATTR_SW_WAR
	.align		4
.L_197:
        /*0070*/ 	.byte	0x04, 0x36
        /*0072*/ 	.short	(.L_199 - .L_198)
.L_198:
        /*0074*/ 	.word	0x00000008
.L_199:


//--------------------- .nv.info._Z16reduceUnrolling2PiS_j --------------------------
	.section	.nv.info._Z16reduceUnrolling2PiS_j,"",@"SHT_CUDA_INFO"
	.sectionflags	@""
	.align	4


	//----- nvinfo : EIATTR_CUDA_API_VERSION
	.align		4
        /*0000*/ 	.byte	0x04, 0x37
        /*0002*/ 	.short	(.L_201 - .L_200)
.L_200:
        /*0004*/ 	.word	0x00000082


	//----- nvinfo : EIATTR_KPARAM_INFO
	.align		4
.L_201:
        /*0008*/ 	.byte	0x04, 0x17
        /*000a*/ 	.short	(.L_203 - .L_202)
.L_202:
        /*000c*/ 	.word	0x00000000
        /*0010*/ 	.short	0x0002
        /*0012*/ 	.short	0x0010
        /*0014*/ 	.byte	0x00, 0xf0, 0x11, 0x00


	//----- nvinfo : EIATTR_KPARAM_INFO
	.align		4
.L_203:
        /*0018*/ 	.byte	0x04, 0x17
        /*001a*/ 	.short	(.L_205 - .L_204)
.L_204:
        /*001c*/ 	.word	0x00000000
        /*0020*/ 	.short	0x0001
        /*0022*/ 	.short	0x0008
        /*0024*/ 	.byte	0x00, 0xf5, 0x21, 0x00


	//----- nvinfo : EIATTR_KPARAM_INFO
	.align		4
.L_205:
        /*0028*/ 	.byte	0x04, 0x17
        /*002a*/ 	.short	(.L_207 - .L_206)
.L_206:
        /*002c*/ 	.word	0x00000000
        /*0030*/ 	.short	0x0000
        /*0032*/ 	.short	0x0000
        /*0034*/ 	.byte	0x00, 0xf5, 0x21, 0x00


	//----- nvinfo : EIATTR_SPARSE_MMA_MASK
	.align		4
.L_207:
        /*0038*/ 	.byte	0x03, 0x50
        /*003a*/ 	.short	0x0000


	//----- nvinfo : EIATTR_MAXREG_COUNT
	.align		4
        /*003c*/ 	.byte	0x03, 0x1b
        /*003e*/ 	.short	0x00ff


	//----- nvinfo : EIATTR_NUM_BARRIERS
	.align		4
        /*0040*/ 	.byte	0x02, 0x4c
        /*0042*/ 	.byte	0x01
	.zero		1


	//----- nvinfo : EIATTR_MERCURY_ISA_VERSION
	.align		4
        /*0044*/ 	.byte	0x03, 0x5f
        /*0046*/ 	.short	0x0101


	//----- nvinfo : EIATTR_VRC_CTA_INIT_COUNT
	.align		4
        /*0048*/ 	.byte	0x02, 0x4a
	.zero		1
	.zero		1


	//----- nvinfo : EIATTR_EXIT_INSTR_OFFSETS
	.align		4
        /*004c*/ 	.byte	0x04, 0x1c
        /*004e*/ 	.short	(.L_209 - .L_208)


	//   ....[0]....
.L_208:
        /*0050*/ 	.word	0x00000290


	//   ....[1]....
        /*0054*/ 	.word	0x000002e0


	//----- nvinfo : EIATTR_CRS_STACK_SIZE
	.align		4
.L_209:
        /*0058*/ 	.byte	0x04, 0x1e
        /*005a*/ 	.short	(.L_211 - .L_210)
.L_210:
        /*005c*/ 	.word	0x00000000


	//----- nvinfo : EIATTR_CBANK_PARAM_SIZE
	.align		4
.L_211:
        /*0060*/ 	.byte	0x03, 0x19
        /*0062*/ 	.short	0x0014


	//----- nvinfo : EIATTR_PARAM_CBANK
	.align		4
        /*0064*/ 	.byte	0x04, 0x0a
        /*0066*/ 	.short	(.L_213 - .L_212)
	.align		4
.L_212:
        /*0068*/ 	.word	index@(.nv.constant0._Z16reduceUnrolling2PiS_j)
        /*006c*/ 	.short	0x0380
        /*006e*/ 	.short	0x0014


	//----- nvinfo : EIATTR_SW_WAR
	.align		4
.L_213:
        /*0070*/ 	.byte	0x04, 0x36
        /*0072*/ 	.short	(.L_215 - .L_214)
.L_214:
        /*0074*/ 	.word	0x00000008
.L_215:


//--------------------- .nv.info._Z17reduceInterleavedPiS_j --------------------------
	.section	.nv.info._Z17reduceInterleavedPiS_j,"",@"SHT_CUDA_INFO"
	.sectionflags	@""
	.align	4


	//----- nvinfo : EIATTR_CUDA_API_VERSION
	.align		4
        /*0000*/ 	.byte	0x04, 0x37
        /*0002*/ 	.short	(.L_217 - .L_216)
.L_216:
        /*0004*/ 	.word	0x00000082


	//----- nvinfo : EIATTR_KPARAM_INFO
	.align		4
.L_217:
        /*0008*/ 	.byte	0x04, 0x17
        /*000a*/ 	.short	(.L_219 - .L_218)
.L_218:
        /*000c*/ 	.word	0x00000000
        /*0010*/ 	.short	0x0002
        /*0012*/ 	.short	0x0010
        /*0014*/ 	.byte	0x00, 0xf0, 0x11, 0x00


	//----- nvinfo : EIATTR_KPARAM_INFO
	.align		4
.L_219:
        /*0018*/ 	.byte	0x04, 0x17
        /*001a*/ 	.short	(.L_221 - .L_220)
.L_220:
        /*001c*/ 	.word	0x00000000
        /*0020*/ 	.short	0x0001
        /*0022*/ 	.short	0x0008
        /*0024*/ 	.byte	0x00, 0xf5, 0x21, 0x00


	//----- nvinfo : EIATTR_KPARAM_INFO
	.align		4
.L_221:
        /*0028*/ 	.byte	0x04, 0x17
        /*002a*/ 	.short	(.L_223 - .L_222)
.L_222:
        /*002c*/ 	.word	0x00000000
        /*0030*/ 	.short	0x0000
        /*0032*/ 	.short	0x0000
        /*0034*/ 	.byte	0x00, 0xf5, 0x21, 0x00


	//----- nvinfo : EIATTR_SPARSE_MMA_MASK
	.align		4
.L_223:
        /*0038*/ 	.byte	0x03, 0x50
        /*003a*/ 	.short	0x0000


	//----- nvinfo : EIATTR_MAXREG_COUNT
	.align		4
        /*003c*/ 	.byte	0x03, 0x1b
        /*003e*/ 	.short	0x00ff


	//----- nvinfo : EIATTR_NUM_BARRIERS
	.align		4
        /*0040*/ 	.byte	0x02, 0x4c
        /*0042*/ 	.byte	0x01
	.zero		1


	//----- nvinfo : EIATTR_MERCURY_ISA_VERSION
	.align		4
        /*0044*/ 	.byte	0x03, 0x5f
        /*0046*/ 	.short	0x0101


	//----- nvinfo : EIATTR_VRC_CTA_INIT_COUNT
	.align		4
        /*0048*/ 	.byte	0x02, 0x4a
	.zero		1
	.zero		1


	//----- nvinfo : EIATTR_EXIT_INSTR_OFFSETS
	.align		4
        /*004c*/ 	.byte	0x04, 0x1c
        /*004e*/ 	.short	(.L_225 - .L_224)


	//   ....[0]....
.L_224:
        /*0050*/ 	.word	0x000000a0


	//   ....[1]....
        /*0054*/ 	.word	0x000001f0


	//   ....[2]....
        /*0058*/ 	.word	0x00000240


	//----- nvinfo : EIATTR_CRS_STACK_SIZE
	.align		4
.L_225:
        /*005c*/ 	.byte	0x04, 0x1e
        /*005e*/ 	.short	(.L_227 - .L_226)
.L_226:
        /*0060*/ 	.word	0x00000000


	//----- nvinfo : EIATTR_CBANK_PARAM_SIZE
	.align		4
.L_227:
        /*0064*/ 	.byte	0x03, 0x19
        /*0066*/ 	.short	0x0014


	//----- nvinfo : EIATTR_PARAM_CBANK
	.align		4
        /*0068*/ 	.byte	0x04, 0x0a
        /*006a*/ 	.short	(.L_229 - .L_228)
	.align		4
.L_228:
        /*006c*/ 	.word	index@(.nv.constant0._Z17reduceInterleavedPiS_j)
        /*0070*/ 	.short	0x0380
        /*0072*/ 	.short	0x0014


	//----- nvinfo : EIATTR_SW_WAR
	.align		4
.L_229:
        /*0074*/ 	.byte	0x04, 0x36
        /*0076*/ 	.short	(.L_231 - .L_230)
.L_230:
        /*0078*/ 	.word	0x00000008
.L_231:


//--------------------- .nv.info._Z20reduceNeighboredLessPiS_j --------------------------
	.section	.nv.info._Z20reduceNeighboredLessPiS_j,"",@"SHT_CUDA_INFO"
	.sectionflags	@""
	.align	4


	//----- nvinfo : EIATTR_CUDA_API_VERSION
	.align		4
        /*0000*/ 	.byte	0x04, 0x37
        /*0002*/ 	.short	(.L_233 - .L_232)
.L_232:
        /*0004*/ 	.word	0x00000082


	//----- nvinfo : EIATTR_KPARAM_INFO
	.align		4
.L_233:
        /*0008*/ 	.byte	0x04, 0x17
        /*000a*/ 	.short	(.L_235 - .L_234)
.L_234:
        /*000c*/ 	.word	0x00000000
        /*0010*/ 	.short	0x0002
        /*0012*/ 	.short	0x0010
        /*0014*/ 	.byte	0x00, 0xf0, 0x11, 0x00


	//----- nvinfo : EIATTR_KPARAM_INFO
	.align		4
.L_235:
        /*0018*/ 	.byte	0x04, 0x17
        /*001a*/ 	.short	(.L_237 - .L_236)
.L_236:
        /*001c*/ 	.word	0x00000000
        /*0020*/ 	.short	0x0001
        /*0022*/ 	.short	0x0008
        /*0024*/ 	.byte	0x00, 0xf5, 0x21, 0x00


	//----- nvinfo : EIATTR_KPARAM_INFO
	.align		4
.L_237:
        /*0028*/ 	.byte	0x04, 0x17
        /*002a*/ 	.short	(.L_239 - .L_238)
.L_238:
        /*002c*/ 	.word	0x00000000
        /*0030*/ 	.short	0x0000
        /*0032*/ 	.short	0x0000
        /*0034*/ 	.byte	0x00, 0xf5, 0x21, 0x00


	//----- nvinfo : EIATTR_SPARSE_MMA_MASK
	.align		4
.L_239:
        /*0038*/ 	.byte	0x03, 0x50
        /*003a*/ 	.short	0x0000


	//----- nvinfo : EIATTR_MAXREG_COUNT
	.align		4
        /*003c*/ 	.byte	0x03, 0x1b
        /*003e*/ 	.short	0x00ff


	//----- nvinfo : EIATTR_NUM_BARRIERS
	.align		4
        /*0040*/ 	.byte	0x02, 0x4c
        /*0042*/ 	.byte	0x01
	.zero		1


	//----- nvinfo : EIATTR_MERCURY_ISA_VERSION
	.align		4
        /*0044*/ 	.byte	0x03, 0x5f
        /*0046*/ 	.short	0x0101


	//----- nvinfo : EIATTR_VRC_CTA_INIT_COUNT
	.align		4
        /*0048*/ 	.byte	0x02, 0x4a
	.zero		1
	.zero		1


	//----- nvinfo : EIATTR_EXIT_INSTR_OFFSETS
	.align		4
        /*004c*/ 	.byte	0x04, 0x1c
        /*004e*/ 	.short	(.L_241 - .L_240)


	//   ....[0]....
.L_240:
        /*0050*/ 	.word	0x00000090


	//   ....[1]....
        /*0054*/ 	.word	0x00000210


	//   ....[2]....
        /*0058*/ 	.word	0x00000260


	//----- nvinfo : EIATTR_CRS_STACK_SIZE
	.align		4
.L_241:
        /*005c*/ 	.byte	0x04, 0x1e
        /*005e*/ 	.short	(.L_243 - .L_242)
.L_242:
        /*0060*/ 	.word	0x00000000


	//----- nvinfo : EIATTR_CBANK_PARAM_SIZE
	.align		4
.L_243:
        /*0064*/ 	.byte	0x03, 0x19
        /*0066*/ 	.short	0x0014


	//----- nvinfo : EIATTR_PARAM_CBANK
	.align		4
        /*0068*/ 	.byte	0x04, 0x0a
        /*006a*/ 	.short	(.L_245 - .L_244)
	.align		4
.L_244:
        /*006c*/ 	.word	index@(.nv.constant0._Z20reduceNeighboredLessPiS_j)
        /*0070*/ 	.short	0x0380
        /*0072*/ 	.short	0x0014


	//----- nvinfo : EIATTR_SW_WAR
	.align		4
.L_245:
        /*0074*/ 	.byte	0x04, 0x36
        /*0076*/ 	.short	(.L_247 - .L_246)
.L_246:
        /*0078*/ 	.word	0x00000008
.L_247:


//--------------------- .nv.info._Z16reduceNeighboredPiS_j --------------------------
	.section	.nv.info._Z16reduceNeighboredPiS_j,"",@"SHT_CUDA_INFO"
	.sectionflags	@""
	.align	4


	//----- nvinfo : EIATTR_CUDA_API_VERSION
	.align		4
        /*0000*/ 	.byte	0x04, 0x37
        /*0002*/ 	.short	(.L_249 - .L_248)
.L_248:
        /*0004*/ 	.word	0x00000082


	//----- nvinfo : EIATTR_KPARAM_INFO
	.align		4
.L_249:
        /*0008*/ 	.byte	0x04, 0x17
        /*000a*/ 	.short	(.L_251 - .L_250)
.L_250:
        /*000c*/ 	.word	0x00000000
        /*0010*/ 	.short	0x0002
        /*0012*/ 	.short	0x0010
        /*0014*/ 	.byte	0x00, 0xf0, 0x11, 0x00


	//----- nvinfo : EIATTR_KPARAM_INFO
	.align		4
.L_251:
        /*0018*/ 	.byte	0x04, 0x17
        /*001a*/ 	.short	(.L_253 - .L_252)
.L_252:
        /*001c*/ 	.word	0x00000000
        /*0020*/ 	.short	0x0001
        /*0022*/ 	.short	0x0008
        /*0024*/ 	.byte	0x00, 0xf5, 0x21, 0x00


	//----- nvinfo : EIATTR_KPARAM_INFO
	.align		4
.L_253:
        /*0028*/ 	.byte	0x04, 0x17
        /*002a*/ 	.short	(.L_255 - .L_254)
.L_254:
        /*002c*/ 	.word	0x00000000
        /*0030*/ 	.short	0x0000
        /*0032*/ 	.short	0x0000
        /*0034*/ 	.byte	0x00, 0xf5, 0x21, 0x00


	//----- nvinfo : EIATTR_SPARSE_MMA_MASK
	.align		4
.L_255:
        /*0038*/ 	.byte	0x03, 0x50
        /*003a*/ 	.short	0x0000


	//----- nvinfo : EIATTR_MAXREG_COUNT
	.align		4
        /*003c*/ 	.byte	0x03, 0x1b
        /*003e*/ 	.short	0x00ff


	//----- nvinfo : EIATTR_NUM_BARRIERS
	.align		4
        /*0040*/ 	.byte	0x02, 0x4c
        /*0042*/ 	.byte	0x01
	.zero		1


	//----- nvinfo : EIATTR_MERCURY_ISA_VERSION
	.align		4
        /*0044*/ 	.byte	0x03, 0x5f
        /*0046*/ 	.short	0x0101


	//----- nvinfo : EIATTR_VRC_CTA_INIT_COUNT
	.align		4
        /*0048*/ 	.byte	0x02, 0x4a
	.zero		1
	.zero		1


	//----- nvinfo : EIATTR_EXIT_INSTR_OFFSETS
	.align		4
        /*004c*/ 	.byte	0x04, 0x1c
        /*004e*/ 	.short	(.L_257 - .L_256)


	//   ....[0]....
.L_256:
        /*0050*/ 	.word	0x00000090


	//   ....[1]....
        /*0054*/ 	.word	0x00000200


	//   ....[2]....
        /*0058*/ 	.word	0x00000250


	//----- nvinfo : EIATTR_CRS_STACK_SIZE
	.align		4
.L_257:
        /*005c*/ 	.byte	0x04, 0x1e
        /*005e*/ 	.short	(.L_259 - .L_258)
.L_258:
        /*0060*/ 	.word	0x00000000


	//----- nvinfo : EIATTR_CBANK_PARAM_SIZE
	.align		4
.L_259:
        /*0064*/ 	.byte	0x03, 0x19
        /*0066*/ 	.short	0x0014


	//----- nvinfo : EIATTR_PARAM_CBANK
	.align		4
        /*0068*/ 	.byte	0x04, 0x0a
        /*006a*/ 	.short	(.L_261 - .L_260)
	.align		4
.L_260:
        /*006c*/ 	.word	index@(.nv.constant0._Z16reduceNeighboredPiS_j)
        /*0070*/ 	.short	0x0380
        /*0072*/ 	.short	0x0014


	//----- nvinfo : EIATTR_SW_WAR
	.align		4
.L_261:
        /*0074*/ 	.byte	0x04, 0x36
        /*0076*/ 	.short	(.L_263 - .L_262)
.L_262:
        /*0078*/ 	.word	0x00000008
.L_263:


//--------------------- .nv.callgraph             --------------------------
	.section	.nv.callgraph,"",@"SHT_CUDA_CALLGRAPH"
	.align	4
	.sectionentsize	8
	.align		4
        /*0000*/ 	.word	0x00000000
	.align		4
        /*0004*/ 	.word	0xffffffff
	.align		4
        /*0008*/ 	.word	0x00000000
	.align		4
        /*000c*/ 	.word	0xfffffffe
	.align		4
        /*0010*/ 	.word	0x00000000
	.align		4
        /*0014*/ 	.word	0xfffffffd
	.align		4
        /*0018*/ 	.word	0x00000000
	.align		4
        /*001c*/ 	.word	0xfffffffc


//--------------------- .text._Z20reduceCompleteUnrollILj64EEvPiS0_j --------------------------
	.section	.text._Z20reduceCompleteUnrollILj64EEvPiS0_j,"ax",@progbits
	.align	128
        .global         _Z20reduceCompleteUnrollILj64EEvPiS0_j
        .type           _Z20reduceCompleteUnrollILj64EEvPiS0_j,@function
        .size           _Z20reduceCompleteUnrollILj64EEvPiS0_j,(.L_x_80 - _Z20reduceCompleteUnrollILj64EEvPiS0_j)
        .other          _Z20reduceCompleteUnrollILj64EEvPiS0_j,@"STO_CUDA_ENTRY STV_DEFAULT"
_Z20reduceCompleteUnrollILj64EEvPiS0_j:
.text._Z20reduceCompleteUnrollILj64EEvPiS0_j:
[----:B------:R-:W-:Y:S01]  /*0000*/  LDC R1, c[0x0][0x37c] ;  /* 0x0000df00ff017b82 */ /* 0x000fe20000000800 */
[----:B------:R-:W0:Y:S07]  /*0010*/  S2R R0, SR_CTAID.X ;  /* 0x0000000000007919 */ /* 0x000e2e0000002500 */
[----:B------:R-:W0:Y:S01]  /*0020*/  LDC R8, c[0x0][0x360] ;  /* 0x0000d800ff087b82 */ /* 0x000e220000000800 */
[----:B------:R-:W1:Y:S01]  /*0030*/  LDCU UR4, c[0x0][0x390] ;  /* 0x00007200ff0477ac */ /* 0x000e620008000800 */
[----:B------:R-:W-:Y:S01]  /*0040*/  BSSY.RECONVERGENT B0, `(.L_x_0) ;  /* 0x0000025000007945 */ /* 0x000fe20003800200 */
[----:B------:R-:W2:Y:S01]  /*0050*/  S2R R4, SR_TID.X ;  /* 0x0000000000047919 */ /* 0x000ea20000002100 */
[----:B0-----:R-:W-:Y:S01]  /*0060*/  IMAD R5, R0, R8, RZ ;  /* 0x0000000800057224 */ /* 0x001fe200078e02ff */
[----:B--2---:R-:W-:-:S04]  /*0070*/  ISETP.GT.U32.AND P1, PT, R4, 0x1f, PT ;  /* 0x0000001f0400780c */ /* 0x004fc80003f24070 */
[----:B------:R-:W-:-:S05]  /*0080*/  LEA R7, R5, R4, 0x3 ;  /* 0x0000000405077211 */ /* 0x000fca00078e18ff */
[----:B------:R-:W-:-:S05]  /*0090*/  IMAD R13, R8, 0x7, R7 ;  /* 0x00000007080d7824 */ /* 0x000fca00078e0207 */
[----:B-1----:R-:W-:Y:S01]  /*00a0*/  ISETP.GE.U32.AND P0, PT, R13, UR4, PT ;  /* 0x000000040d007c0c */ /* 0x002fe2000bf06070 */
[----:B------:R-:W0:-:S12]  /*00b0*/  LDCU.64 UR4, c[0x0][0x358] ;  /* 0x00006b00ff0477ac */ /* 0x000e180008000a00 */
[----:B------:R-:W-:Y:S05]  /*00c0*/  @P0 BRA `(.L_x_1) ;  /* 0x0000000000700947 */ /* 0x000fea0003800000 */
[----:B------:R-:W1:Y:S01]  /*00d0*/  LDC.64 R2, c[0x0][0x380] ;  /* 0x0000e000ff027b82 */ /* 0x000e620000000a00 */
[----:B------:R-:W-:-:S05]  /*00e0*/  IMAD R21, R8, -0x6, R13 ;  /* 0xfffffffa08157824 */ /* 0x000fca00078e020d */
[----:B------:R-:W-:-:S05]  /*00f0*/  IADD3 R19, PT, PT, R21, R8, RZ ;  /* 0x0000000815137210 */ /* 0x000fca0007ffe0ff */
[----:B------:R-:W-:-:S05]  /*0100*/  IMAD.IADD R17, R19, 0x1, R8 ;  /* 0x0000000113117824 */ /* 0x000fca00078e0208 */
[----:B------:R-:W-:-:S04]  /*0110*/  IADD3 R15, PT, PT, R17, R8, RZ ;  /* 0x00000008110f7210 */ /* 0x000fc80007ffe0ff */
[----:B------:R-:W-:Y:S01]  /*0120*/  IADD3 R9, PT, PT, R15, R8, RZ ;  /* 0x000000080f097210 */ /* 0x000fe20007ffe0ff */
[----:B-1----:R-:W-:-:S04]  /*0130*/  IMAD.WIDE.U32 R18, R19, 0x4, R2 ;  /* 0x0000000413127825 */ /* 0x002fc800078e0002 */
[--C-:B------:R-:W-:Y:S02]  /*0140*/  IMAD.WIDE.U32 R20, R21, 0x4, R2.reuse ;  /* 0x0000000415147825 */ /* 0x100fe400078e0002 */
[----:B0-----:R-:W2:Y:S02]  /*0150*/  LDG.E R19, desc[UR4][R18.64] ;  /* 0x0000000412137981 */ /* 0x001ea4000c1e1900 */
[--C-:B------:R-:W-:Y:S02]  /*0160*/  IMAD.WIDE.U32 R6, R7, 0x4, R2.reuse ;  /* 0x0000000407067825 */ /* 0x100fe400078e0002 */
[----:B------:R-:W2:Y:S02]  /*0170*/  LDG.E R12, desc[UR4][R20.64] ;  /* 0x00000004140c7981 */ /* 0x000ea4000c1e1900 */
[----:B------:R-:W-:Y:S02]  /*0180*/  IMAD.WIDE.U32 R16, R17, 0x4, R2 ;  /* 0x0000000411107825 */ /* 0x000fe400078e0002 */
[----:B------:R-:W2:Y:S02]  /*0190*/  LDG.E R22, desc[UR4][R6.64] ;  /* 0x0000000406167981 */ /* 0x000ea4000c1e1900 */
[----:B------:R-:W-:-:S02]  /*01a0*/  IMAD.IADD R11, R9, 0x1, R8 ;  /* 0x00000001090b7824 */ /* 0x000fc400078e0208 */
[--C-:B------:R-:W-:Y:S01]  /*01b0*/  IMAD.WIDE.U32 R14, R15, 0x4, R2.reuse ;  /* 0x000000040f0e7825 */ /* 0x100fe200078e0002 */
[----:B------:R-:W3:Y:S03]  /*01c0*/  LDG.E R16, desc[UR4][R16.64] ;  /* 0x0000000410107981 */ /* 0x000ee6000c1e1900 */
[--C-:B------:R-:W-:Y:S02]  /*01d0*/  IMAD.WIDE.U32 R8, R9, 0x4, R2.reuse ;  /* 0x0000000409087825 */ /* 0x100fe400078e0002 */
[----:B------:R-:W3:Y:S02]  /*01e0*/  LDG.E R15, desc[UR4][R14.64] ;  /* 0x000000040e0f7981 */ /* 0x000ee4000c1e1900 */
[--C-:B------:R-:W-:Y:S02]  /*01f0*/  IMAD.WIDE.U32 R10, R11, 0x4, R2.reuse ;  /* 0x000000040b0a7825 */ /* 0x100fe400078e0002 */
[----:B------:R-:W4:Y:S02]  /*0200*/  LDG.E R8, desc[UR4][R8.64] ;  /* 0x0000000408087981 */ /* 0x000f24000c1e1900 */
[----:B------:R-:W-:-:S02]  /*0210*/  IMAD.WIDE.U32 R2, R13, 0x4, R2 ;  /* 0x000000040d027825 */ /* 0x000fc400078e0002 */
[----:B------:R-:W4:Y:S04]  /*0220*/  LDG.E R11, desc[UR4][R10.64] ;  /* 0x000000040a0b7981 */ /* 0x000f28000c1e1900 */
[----:B------:R-:W5:Y:S01]  /*0230*/  LDG.E R2, desc[UR4][R2.64] ;  /* 0x0000000402027981 */ /* 0x000f62000c1e1900 */
[----:B--2---:R-:W-:-:S04]  /*0240*/  IADD3 R12, PT, PT, R19, R12, R22 ;  /* 0x0000000c130c7210 */ /* 0x004fc80007ffe016 */
[----:B---3--:R-:W-:-:S04]  /*0250*/  IADD3 R12, PT, PT, R15, R12, R16 ;  /* 0x0000000c0f0c7210 */ /* 0x008fc80007ffe010 */
[----:B----4-:R-:W-:-:S04]  /*0260*/  IADD3 R13, PT, PT, R11, R12, R8 ;  /* 0x0000000c0b0d7210 */ /* 0x010fc80007ffe008 */
[----:B-----5:R-:W-:-:S05]  /*0270*/  IADD3 R13, PT, PT, R2, R13, RZ ;  /* 0x0000000d020d7210 */ /* 0x020fca0007ffe0ff */
[----:B------:R1:W-:Y:S02]  /*0280*/  STG.E desc[UR4][R6.64], R13 ;  /* 0x0000000d06007986 */ /* 0x0003e4000c101904 */
.L_x_1:
[----:B0-----:R-:W-:Y:S05]  /*0290*/  BSYNC.RECONVERGENT B0 ;  /* 0x0000000000007941 */ /* 0x001fea0003800200 */
.L_x_0:
[----:B------:R-:W-:Y:S08]  /*02a0*/  BAR.SYNC.DEFER_BLOCKING 0x0 ;  /* 0x0000000000007b1d */ /* 0x000ff00000010000 */
[----:B------:R-:W-:Y:S08]  /*02b0*/  BAR.SYNC.DEFER_BLOCKING 0x0 ;  /* 0x0000000000007b1d */ /* 0x000ff00000010000 */
[----:B------:R-:W-:Y:S08]  /*02c0*/  BAR.SYNC.DEFER_BLOCKING 0x0 ;  /* 0x0000000000007b1d */ /* 0x000ff00000010000 */
[----:B------:R-:W-:Y:S08]  /*02d0*/  BAR.SYNC.DEFER_BLOCKING 0x0 ;  /* 0x0000000000007b1d */ /* 0x000ff00000010000 */
[----:B------:R-:W-:Y:S06]  /*02e0*/  BAR.SYNC.DEFER_BLOCKING 0x0 ;  /* 0x0000000000007b1d */ /* 0x000fec0000010000 */
[----:B------:R-:W-:Y:S05]  /*02f0*/  @P1 EXIT ;  /* 0x000000000000194d */ /* 0x000fea0003800000 */
[----:B------:R-:W0:Y:S01]  /*0300*/  LDC.64 R2, c[0x0][0x380] ;  /* 0x0000e000ff027b82 */ /* 0x000e220000000a00 */
[----:B------:R-:W-:-:S04]  /*0310*/  SHF.L.U32 R5, R5, 0x3, RZ ;  /* 0x0000000305057819 */ /* 0x000fc800000006ff */
[----:B0-----:R-:W-:-:S04]  /*0320*/  LEA R2, P0, R5, R2, 0x2 ;  /* 0x0000000205027211 */ /* 0x001fc800078010ff */
[----:B------:R-:W-:-:S03]  /*0330*/  LEA.HI.X R3, R5, R3, RZ, 0x2, P0 ;  /* 0x0000000305037211 */ /* 0x000fc600000f14ff */
[----:B-1----:R-:W-:-:S05]  /*0340*/  IMAD.WIDE.U32 R6, R4, 0x4, R2 ;  /* 0x0000000404067825 */ /* 0x002fca00078e0002 */
[----:B------:R-:W2:Y:S04]  /*0350*/  LDG.E.STRONG.SYS R5, desc[UR4][R6.64+0x80] ;  /* 0x0000800406057981 */ /* 0x000ea8000c1f5900 */
[----:B------:R-:W2:Y:S02]  /*0360*/  LDG.E.STRONG.SYS R8, desc[UR4][R6.64] ;  /* 0x0000000406087981 */ /* 0x000ea4000c1f5900 */
[----:B--2---:R-:W-:-:S05]  /*0370*/  IMAD.IADD R5, R5, 0x1, R8 ;  /* 0x0000000105057824 */ /* 0x004fca00078e0208 */
[----:B------:R0:W-:Y:S04]  /*0380*/  STG.E.STRONG.SYS desc[UR4][R6.64], R5 ;  /* 0x0000000506007986 */ /* 0x0001e8000c115904 */
[----:B------:R-:W2:Y:S04]  /*0390*/  LDG.E.STRONG.SYS R8, desc[UR4][R6.64+0x40] ;  /* 0x0000400406087981 */ /* 0x000ea8000c1f5900 */
[----:B------:R-:W2:Y:S02]  /*03a0*/  LDG.E.STRONG.SYS R9, desc[UR4][R6.64] ;  /* 0x0000000406097981 */ /* 0x000ea4000c1f5900 */
[----:B--2---:R-:W-:-:S05]  /*03b0*/  IADD3 R9, PT, PT, R8, R9, RZ ;  /* 0x0000000908097210 */ /* 0x004fca0007ffe0ff */
[----:B------:R1:W-:Y:S04]  /*03c0*/  STG.E.STRONG.SYS desc[UR4][R6.64], R9 ;  /* 0x0000000906007986 */ /* 0x0003e8000c115904 */
[----:B------:R-:W2:Y:S04]  /*03d0*/  LDG.E.STRONG.SYS R8, desc[UR4][R6.64+0x20] ;  /* 0x0000200406087981 */ /* 0x000ea8000c1f5900 */
[----:B------:R-:W2:Y:S02]  /*03e0*/  LDG.E.STRONG.SYS R11, desc[UR4][R6.64] ;  /* 0x00000004060b7981 */ /* 0x000ea4000c1f5900 */
[----:B--2---:R-:W-:-:S05]  /*03f0*/  IADD3 R11, PT, PT, R8, R11, RZ ;  /* 0x0000000b080b7210 */ /* 0x004fca0007ffe0ff */
[----:B------:R2:W-:Y:S04]  /*0400*/  STG.E.STRONG.SYS desc[UR4][R6.64], R11 ;  /* 0x0000000b06007986 */ /* 0x0005e8000c115904 */
[----:B------:R-:W3:Y:S04]  /*0410*/  LDG.E.STRONG.SYS R8, desc[UR4][R6.64+0x10] ;  /* 0x0000100406087981 */ /* 0x000ee8000c1f5900 */
[----:B------:R-:W3:Y:S02]  /*0420*/  LDG.E.STRONG.SYS R13, desc[UR4][R6.64] ;  /* 0x00000004060d7981 */ /* 0x000ee4000c1f5900 */
[----:B---3--:R-:W-:-:S05]  /*0430*/  IMAD.IADD R13, R8, 0x1, R13 ;  /* 0x00000001080d7824 */ /* 0x008fca00078e020d */
[----:B------:R2:W-:Y:S04]  /*0440*/  STG.E.STRONG.SYS desc[UR4][R6.64], R13 ;  /* 0x0000000d06007986 */ /* 0x0005e8000c115904 */
[----:B0-----:R-:W3:Y:S04]  /*0450*/  LDG.E.STRONG.SYS R5, desc[UR4][R6.64+0x8] ;  /* 0x0000080406057981 */ /* 0x001ee8000c1f5900 */
[----:B------:R-:W3:Y:S02]  /*0460*/  LDG.E.STRONG.SYS R8, desc[UR4][R6.64] ;  /* 0x0000000406087981 */ /* 0x000ee4000c1f5900 */
[----:B---3--:R-:W-:-:S05]  /*0470*/  IADD3 R5, PT, PT, R5, R8, RZ ;  /* 0x0000000805057210 */ /* 0x008fca0007ffe0ff */
[----:B------:R2:W-:Y:S04]  /*0480*/  STG.E.STRONG.SYS desc[UR4][R6.64], R5 ;  /* 0x0000000506007986 */ /* 0x0005e8000c115904 */
[----:B------:R-:W3:Y:S04]  /*0490*/  LDG.E.STRONG.SYS R8, desc[UR4][R6.64+0x4] ;  /* 0x0000040406087981 */ /* 0x000ee8000c1f5900 */
[----:B-1----:R-:W3:Y:S01]  /*04a0*/  LDG.E.STRONG.SYS R9, desc[UR4][R6.64] ;  /* 0x0000000406097981 */ /* 0x002ee2000c1f5900 */
[----:B------:R-:W-:Y:S02]  /*04b0*/  ISETP.NE.AND P0, PT, R4, RZ, PT ;  /* 0x000000ff0400720c */ /* 0x000fe40003f05270 */
[----:B---3--:R-:W-:-:S05]  /*04c0*/  IADD3 R9, PT, PT, R8, R9, RZ ;  /* 0x0000000908097210 */ /* 0x008fca0007ffe0ff */
[----:B------:R2:W-:Y:S06]  /*04d0*/  STG.E.STRONG.SYS desc[UR4][R6.64], R9 ;  /* 0x0000000906007986 */ /* 0x0005ec000c115904 */
[----:B------:R-:W-:Y:S05]  /*04e0*/  @P0 EXIT ;  /* 0x000000000000094d */ /* 0x000fea0003800000 */
[----:B------:R-:W3:Y:S01]  /*04f0*/  LDG.E R3, desc[UR4][R2.64] ;  /* 0x0000000402037981 */ /* 0x000ee2000c1e1900 */
[----:B--2---:R-:W0:Y:S02]  /*0500*/  LDC.64 R4, c[0x0][0x388] ;  /* 0x0000e200ff047b82 */ /* 0x004e240000000a00 */
[----:B0-----:R-:W-:-:S05]  /*0510*/  IMAD.WIDE.U32 R4, R0, 0x4, R4 ;  /* 0x0000000400047825 */ /* 0x001fca00078e0004 */
[----:B---3--:R-:W-:Y:S01]  /*0520*/  STG.E desc[UR4][R4.64], R3 ;  /* 0x0000000304007986 */ /* 0x008fe2000c101904 */
[----:B------:R-:W-:Y:S05]  /*0530*/  EXIT ;  /* 0x000000000000794d */ /* 0x000fea0003800000 */
.L_x_2:
[----:B------:R-:W-:-:S00]  /*0540*/  BRA `(.L_x_2) ;  /* 0xfffffffc00fc7947 */ /* 0x000fc0000383ffff */
[----:B------:R-:W-:-:S00]  /*0550*/  NOP ;  /* 0x0000000000007918 */ /* 0x000fc00000000000 */
        /* <DEDUP_REMOVED lines=10> */
.L_x_80:


//--------------------- .text._Z20reduceCompleteUnrollILj128EEvPiS0_j --------------------------
	.section	.text._Z20reduceCompleteUnrollILj128EEvPiS0_j,"ax",@progbits
	.align	128
        .global         _Z20reduceCompleteUnrollILj128EEvPiS0_j
        .type           _Z20reduceCompleteUnrollILj128EEvPiS0_j,@function
        .size           _Z20reduceCompleteUnrollILj128EEvPiS0_j,(.L_x_81 - _Z20reduceCompleteUnrollILj128EEvPiS0_j)
        .other          _Z20reduceCompleteUnrollILj128EEvPiS0_j,@"STO_CUDA_ENTRY STV_DEFAULT"
_Z20reduceCompleteUnrollILj128EEvPiS0_j:
.text._Z20reduceCompleteUnrollILj128EEvPiS0_j:
[----:B------:R-:W-:Y:S01]  /*0000*/  LDC R1, c[0x0][0x37c] ;  /* 0x0000df00ff017b82 */ /* 0x000fe20000000800 */
[----:B------:R-:W0:Y:S07]  /*0010*/  S2R R0, SR_CTAID.X ;  /* 0x0000000000007919 */ /* 0x000e2e0000002500 */
[----:B------:R-:W0:Y:S01]  /*0020*/  LDC R10, c[0x0][0x360] ;  /* 0x0000d800ff0a7b82 */ /* 0x000e220000000800 */
[----:B------:R-:W1:Y:S01]  /*0030*/  LDCU UR4, c[0x0][0x390] ;  /* 0x00007200ff0477ac */ /* 0x000e620008000800 */
[----:B------:R-:W-:Y:S01]  /*0040*/  BSSY.RECONVERGENT B0, `(.L_x_3) ;  /* 0x000002a000007945 */ /* 0x000fe20003800200 */
[----:B------:R-:W2:Y:S05]  /*0050*/  S2R R5, SR_TID.X ;  /* 0x0000000000057919 */ /* 0x000eaa0000002100 */
[----:B------:R-:W3:Y:S01]  /*0060*/  LDC.64 R6, c[0x0][0x380] ;  /* 0x0000e000ff067b82 */ /* 0x000ee20000000a00 */
[----:B0-----:R-:W-:Y:S01]  /*0070*/  IMAD R2, R0, R10, RZ ;  /* 0x0000000a00027224 */ /* 0x001fe200078e02ff */
[----:B--2---:R-:W-:-:S04]  /*0080*/  ISETP.GT.U32.AND P1, PT, R5, 0x3f, PT ;  /* 0x0000003f0500780c */ /* 0x004fc80003f24070 */
[----:B------:R-:W-:Y:S02]  /*0090*/  SHF.L.U32 R4, R2, 0x3, RZ ;  /* 0x0000000302047819 */ /* 0x000fe400000006ff */
[----:B------:R-:W-:Y:S02]  /*00a0*/  ISETP.GT.U32.AND P2, PT, R5, 0x1f, PT ;  /* 0x0000001f0500780c */ /* 0x000fe40003f44070 */
[C---:B------:R-:W-:Y:S02]  /*00b0*/  IADD3 R9, PT, PT, R4.reuse, R5, RZ ;  /* 0x0000000504097210 */ /* 0x040fe40007ffe0ff */
[----:B---3--:R-:W-:-:S03]  /*00c0*/  LEA R2, P3, R4, R6, 0x2 ;  /* 0x0000000604027211 */ /* 0x008fc600078610ff */
[----:B------:R-:W-:Y:S01]  /*00d0*/  IMAD R11, R10, 0x7, R9 ;  /* 0x000000070a0b7824 */ /* 0x000fe200078e0209 */
[----:B------:R-:W-:-:S04]  /*00e0*/  LEA.HI.X R3, R4, R7, RZ, 0x2, P3 ;  /* 0x0000000704037211 */ /* 0x000fc800018f14ff */
[----:B-1----:R-:W-:Y:S01]  /*00f0*/  ISETP.GE.U32.AND P0, PT, R11, UR4, PT ;  /* 0x000000040b007c0c */ /* 0x002fe2000bf06070 */
[----:B------:R-:W0:-:S12]  /*0100*/  LDCU.64 UR4, c[0x0][0x358] ;  /* 0x00006b00ff0477ac */ /* 0x000e180008000a00 */
[----:B------:R-:W-:Y:S05]  /*0110*/  @P0 BRA `(.L_x_4) ;  /* 0x0000000000700947 */ /* 0x000fea0003800000 */
[----:B------:R-:W1:Y:S01]  /*0120*/  LDC.64 R6, c[0x0][0x380] ;  /* 0x0000e000ff067b82 */ /* 0x000e620000000a00 */
[----:B------:R-:W-:-:S04]  /*0130*/  IMAD R23, R10, -0x6, R11 ;  /* 0xfffffffa0a177824 */ /* 0x000fc800078e020b */
[----:B------:R-:W-:-:S05]  /*0140*/  IMAD.IADD R21, R23, 0x1, R10 ;  /* 0x0000000117157824 */ /* 0x000fca00078e020a */
[----:B------:R-:W-:-:S05]  /*0150*/  IADD3 R19, PT, PT, R21, R10, RZ ;  /* 0x0000000a15137210 */ /* 0x000fca0007ffe0ff */
[----:B------:R-:W-:-:S05]  /*0160*/  IMAD.IADD R17, R19, 0x1, R10 ;  /* 0x0000000113117824 */ /* 0x000fca00078e020a */
[----:B------:R-:W-:Y:S01]  /*0170*/  IADD3 R13, PT, PT, R17, R10, RZ ;  /* 0x0000000a110d7210 */ /* 0x000fe20007ffe0ff */
[----:B-1----:R-:W-:-:S04]  /*0180*/  IMAD.WIDE.U32 R20, R21, 0x4, R6 ;  /* 0x0000000415147825 */ /* 0x002fc800078e0006 */
[--C-:B------:R-:W-:Y:S02]  /*0190*/  IMAD.WIDE.U32 R22, R23, 0x4, R6.reuse ;  /* 0x0000000417167825 */ /* 0x100fe400078e0006 */
[----:B0-----:R-:W2:Y:S02]  /*01a0*/  LDG.E R21, desc[UR4][R20.64] ;  /* 0x0000000414157981 */ /* 0x001ea4000c1e1900 */
[--C-:B------:R-:W-:Y:S02]  /*01b0*/  IMAD.WIDE.U32 R8, R9, 0x4, R6.reuse ;  /* 0x0000000409087825 */ /* 0x100fe400078e0006 */
[----:B------:R-:W2:Y:S02]  /*01c0*/  LDG.E R4, desc[UR4][R22.64] ;  /* 0x0000000416047981 */ /* 0x000ea4000c1e1900 */
[----:B------:R-:W-:-:S04]  /*01d0*/  IMAD.WIDE.U32 R18, R19, 0x4, R6 ;  /* 0x0000000413127825 */ /* 0x000fc800078e0006 */
[----:B------:R-:W-:Y:S02]  /*01e0*/  IMAD.IADD R15, R13, 0x1, R10 ;  /* 0x000000010d0f7824 */ /* 0x000fe400078e020a */
[--C-:B------:R-:W-:Y:S01]  /*01f0*/  IMAD.WIDE.U32 R16, R17, 0x4, R6.reuse ;  /* 0x0000000411107825 */ /* 0x100fe200078e0006 */
[----:B------:R-:W2:Y:S03]  /*0200*/  LDG.E R10, desc[UR4][R8.64] ;  /* 0x00000004080a7981 */ /* 0x000ea6000c1e1900 */
[--C-:B------:R-:W-:Y:S01]  /*0210*/  IMAD.WIDE.U32 R12, R13, 0x4, R6.reuse ;  /* 0x000000040d0c7825 */ /* 0x100fe200078e0006 */
[----:B------:R-:W3:Y:S03]  /*0220*/  LDG.E R18, desc[UR4][R18.64] ;  /* 0x0000000412127981 */ /* 0x000ee6000c1e1900 */
[--C-:B------:R-:W-:Y:S01]  /*0230*/  IMAD.WIDE.U32 R14, R15, 0x4, R6.reuse ;  /* 0x000000040f0e7825 */ /* 0x100fe200078e0006 */
[----:B------:R-:W3:Y:S03]  /*0240*/  LDG.E R17, desc[UR4][R16.64] ;  /* 0x0000000410117981 */ /* 0x000ee6000c1e1900 */
[----:B------:R-:W-:Y:S01]  /*0250*/  IMAD.WIDE.U32 R6, R11, 0x4, R6 ;  /* 0x000000040b067825 */ /* 0x000fe200078e0006 */
[----:B------:R-:W4:Y:S04]  /*0260*/  LDG.E R12, desc[UR4][R12.64] ;  /* 0x000000040c0c7981 */ /* 0x000f28000c1e1900 */
[----:B------:R-:W4:Y:S04]  /*0270*/  LDG.E R15, desc[UR4][R14.64] ;  /* 0x000000040e0f7981 */ /* 0x000f28000c1e1900 */
[----:B------:R-:W5:Y:S01]  /*0280*/  LDG.E R6, desc[UR4][R6.64] ;  /* 0x0000000406067981 */ /* 0x000f62000c1e1900 */
[----:B--2---:R-:W-:-:S04]  /*0290*/  IADD3 R4, PT, PT, R21, R4, R10 ;  /* 0x0000000415047210 */ /* 0x004fc80007ffe00a */
[----:B---3--:R-:W-:-:S04]  /*02a0*/  IADD3 R4, PT, PT, R17, R4, R18 ;  /* 0x0000000411047210 */ /* 0x008fc80007ffe012 */
[----:B----4-:R-:W-:-:S04]  /*02b0*/  IADD3 R11, PT, PT, R15, R4, R12 ;  /* 0x000000040f0b7210 */ /* 0x010fc80007ffe00c */
[----:B-----5:R-:W-:-:S05]  /*02c0*/  IADD3 R11, PT, PT, R6, R11, RZ ;  /* 0x0000000b060b7210 */ /* 0x020fca0007ffe0ff */
[----:B------:R1:W-:Y:S02]  /*02d0*/  STG.E desc[UR4][R8.64], R11 ;  /* 0x0000000b08007986 */ /* 0x0003e4000c101904 */
.L_x_4:
[----:B0-----:R-:W-:Y:S05]  /*02e0*/  BSYNC.RECONVERGENT B0 ;  /* 0x0000000000007941 */ /* 0x001fea0003800200 */
.L_x_3:
[----:B------:R-:W-:Y:S01]  /*02f0*/  BAR.SYNC.DEFER_BLOCKING 0x0 ;  /* 0x0000000000007b1d */ /* 0x000fe20000010000 */
[----:B------:R-:W-:-:S05]  /*0300*/  IMAD.WIDE.U32 R6, R5, 0x4, R2 ;  /* 0x0000000405067825 */ /* 0x000fca00078e0002 */
[----:B------:R-:W-:Y:S02]  /*0310*/  BSSY.RECONVERGENT B0, `(.L_x_5) ;  /* 0x0000009000007945 */ /* 0x000fe40003800200 */
[----:B------:R-:W-:Y:S08]  /*0320*/  BAR.SYNC.DEFER_BLOCKING 0x0 ;  /* 0x0000000000007b1d */ /* 0x000ff00000010000 */
[----:B------:R-:W-:Y:S08]  /*0330*/  BAR.SYNC.DEFER_BLOCKING 0x0 ;  /* 0x0000000000007b1d */ /* 0x000ff00000010000 */
[----:B------:R-:W-:Y:S06]  /*0340*/  BAR.SYNC.DEFER_BLOCKING 0x0 ;  /* 0x0000000000007b1d */ /* 0x000fec0000010000 */
[----:B------:R-:W-:Y:S05]  /*0350*/  @P1 BRA `(.L_x_6) ;  /* 0x0000000000101947 */ /* 0x000fea0003800000 */
[----:B------:R-:W2:Y:S04]  /*0360*/  LDG.E R4, desc[UR4][R6.64+0x100] ;  /* 0x0001000406047981 */ /* 0x000ea8000c1e1900 */
[----:B-1----:R-:W2:Y:S02]  /*0370*/  LDG.E R9, desc[UR4][R6.64] ;  /* 0x0000000406097981 */ /* 0x002ea4000c1e1900 */
[----:B--2---:R-:W-:-:S05]  /*0380*/  IADD3 R9, PT, PT, R4, R9, RZ ;  /* 0x0000000904097210 */ /* 0x004fca0007ffe0ff */
[----:B------:R0:W-:Y:S02]  /*0390*/  STG.E desc[UR4][R6.64], R9 ;  /* 0x0000000906007986 */ /* 0x0001e4000c101904 */
.L_x_6:
[----:B------:R-:W-:Y:S05]  /*03a0*/  BSYNC.RECONVERGENT B0 ;  /* 0x0000000000007941 */ /* 0x000fea0003800200 */
.L_x_5:
[----:B------:R-:W-:Y:S06]  /*03b0*/  BAR.SYNC.DEFER_BLOCKING 0x0 ;  /* 0x0000000000007b1d */ /* 0x000fec0000010000 */
[----:B------:R-:W-:Y:S05]  /*03c0*/  @P2 EXIT ;  /* 0x000000000000294d */ /* 0x000fea0003800000 */
[----:B------:R-:W2:Y:S04]  /*03d0*/  LDG.E.STRONG.SYS R4, desc[UR4][R6.64+0x80] ;  /* 0x0000800406047981 */ /* 0x000ea8000c1f5900 */
[----:B01----:R-:W2:Y:S02]  /*03e0*/  LDG.E.STRONG.SYS R9, desc[UR4][R6.64] ;  /* 0x0000000406097981 */ /* 0x003ea4000c1f5900 */
        /* <DEDUP_REMOVED lines=14> */
[----:B------:R-:W3:Y:S04]  /*04d0*/  LDG.E.STRONG.SYS R4, desc[UR4][R6.64+0x8] ;  /* 0x0000080406047981 */ /* 0x000ee8000c1f5900 */
[----:B0-----:R-:W3:Y:S02]  /*04e0*/  LDG.E.STRONG.SYS R9, desc[UR4][R6.64] ;  /* 0x0000000406097981 */ /* 0x001ee4000c1f5900 */
        /* <DEDUP_REMOVED lines=9> */
[----:B------:R-:W0:Y:S02]  /*0580*/  LDC.64 R4, c[0x0][0x388] ;  /* 0x0000e200ff047b82 */ /* 0x000e240000000a00 */
[----:B0-----:R-:W-:-:S05]  /*0590*/  IMAD.WIDE.U32 R4, R0, 0x4, R4 ;  /* 0x0000000400047825 */ /* 0x001fca00078e0004 */
[----:B---3--:R-:W-:Y:S01]  /*05a0*/  STG.E desc[UR4][R4.64], R3 ;  /* 0x0000000304007986 */ /* 0x008fe2000c101904 */
[----:B------:R-:W-:Y:S05]  /*05b0*/  EXIT ;  /* 0x000000000000794d */ /* 0x000fea0003800000 */
.L_x_7:
        /* <DEDUP_REMOVED lines=12> */
.L_x_81:


//--------------------- .text._Z20reduceCompleteUnrollILj256EEvPiS0_j --------------------------
	.section	.text._Z20reduceCompleteUnrollILj256EEvPiS0_j,"ax",@progbits
	.align	128
        .global         _Z20reduceCompleteUnrollILj256EEvPiS0_j
        .type           _Z20reduceCompleteUnrollILj256EEvPiS0_j,@function
        .size           _Z20reduceCompleteUnrollILj256EEvPiS0_j,(.L_x_82 - _Z20reduceCompleteUnrollILj256EEvPiS0_j)
        .other          _Z20reduceCompleteUnrollILj256EEvPiS0_j,@"STO_CUDA_ENTRY STV_DEFAULT"
_Z20reduceCompleteUnrollILj256EEvPiS0_j:
.text._Z20reduceCompleteUnrollILj256EEvPiS0_j:
        /* <DEDUP_REMOVED lines=10> */
[C---:B------:R-:W-:Y:S02]  /*00a0*/  ISETP.GT.U32.AND P2, PT, R5.reuse, 0x3f, PT ;  /* 0x0000003f0500780c */ /* 0x040fe40003f44070 */
[C---:B---3--:R-:W-:Y:S01]  /*00b0*/  LEA R2, P4, R4.reuse, R6, 0x2 ;  /* 0x0000000604027211 */ /* 0x048fe200078810ff */
[C---:B------:R-:W-:Y:S01]  /*00c0*/  IMAD.IADD R9, R4.reuse, 0x1, R5 ;  /* 0x0000000104097824 */ /* 0x040fe200078e0205 */
[----:B------:R-:W-:Y:S02]  /*00d0*/  ISETP.GT.U32.AND P3, PT, R5, 0x1f, PT ;  /* 0x0000001f0500780c */ /* 0x000fe40003f64070 */
[----:B------:R-:W-:Y:S01]  /*00e0*/  LEA.HI.X R3, R4, R7, RZ, 0x2, P4 ;  /* 0x0000000704037211 */ /* 0x000fe200020f14ff */
        /* <DEDUP_REMOVED lines=8> */
[----:B------:R-:W-:-:S05]  /*0170*/  IADD3 R17, PT, PT, R19, R10, RZ ;  /* 0x0000000a13117210 */ /* 0x000fca0007ffe0ff */
[----:B------:R-:W-:Y:S02]  /*0180*/  IMAD.IADD R13, R17, 0x1, R10 ;  /* 0x00000001110d7824 */ /* 0x000fe400078e020a */
[----:B-1----:R-:W-:-:S03]  /*0190*/  IMAD.WIDE.U32 R20, R21, 0x4, R6 ;  /* 0x0000000415147825 */ /* 0x002fc600078e0006 */
[----:B------:R-:W-:Y:S01]  /*01a0*/  IADD3 R15, PT, PT, R13, R10, RZ ;  /* 0x0000000a0d0f7210 */ /* 0x000fe20007ffe0ff */
[--C-:B------:R-:W-:Y:S02]  /*01b0*/  IMAD.WIDE.U32 R22, R23, 0x4, R6.reuse ;  /* 0x0000000417167825 */ /* 0x100fe400078e0006 */
[----:B0-----:R-:W2:Y:S02]  /*01c0*/  LDG.E R21, desc[UR4][R20.64] ;  /* 0x0000000414157981 */ /* 0x001ea4000c1e1900 */
[--C-:B------:R-:W-:Y:S02]  /*01d0*/  IMAD.WIDE.U32 R8, R9, 0x4, R6.reuse ;  /* 0x0000000409087825 */ /* 0x100fe400078e0006 */
[----:B------:R-:W2:Y:S02]  /*01e0*/  LDG.E R4, desc[UR4][R22.64] ;  /* 0x0000000416047981 */ /* 0x000ea4000c1e1900 */
[--C-:B------:R-:W-:Y:S02]  /*01f0*/  IMAD.WIDE.U32 R18, R19, 0x4, R6.reuse ;  /* 0x0000000413127825 */ /* 0x100fe400078e0006 */
[----:B------:R-:W2:Y:S02]  /*0200*/  LDG.E R10, desc[UR4][R8.64] ;  /* 0x00000004080a7981 */ /* 0x000ea4000c1e1900 */
[----:B------:R-:W-:-:S02]  /*0210*/  IMAD.WIDE.U32 R16, R17, 0x4, R6 ;  /* 0x0000000411107825 */ /* 0x000fc400078e0006 */
[----:B------:R-:W3:Y:S02]  /*0220*/  LDG.E R18, desc[UR4][R18.64] ;  /* 0x0000000412127981 */ /* 0x000ee4000c1e1900 */
        /* <DEDUP_REMOVED lines=9> */
[----:B----4-:R-:W-:-:S05]  /*02c0*/  IADD3 R11, PT, PT, R15, R4, R12 ;  /* 0x000000040f0b7210 */ /* 0x010fca0007ffe00c */
[----:B-----5:R-:W-:-:S05]  /*02d0*/  IMAD.IADD R11, R6, 0x1, R11 ;  /* 0x00000001060b7824 */ /* 0x020fca00078e020b */
[----:B------:R1:W-:Y:S02]  /*02e0*/  STG.E desc[UR4][R8.64], R11 ;  /* 0x0000000b08007986 */ /* 0x0003e4000c101904 */
.L_x_9:
[----:B0-----:R-:W-:Y:S05]  /*02f0*/  BSYNC.RECONVERGENT B0 ;  /* 0x0000000000007941 */ /* 0x001fea0003800200 */
.L_x_8:
[----:B------:R-:W-:Y:S01]  /*0300*/  BAR.SYNC.DEFER_BLOCKING 0x0 ;  /* 0x0000000000007b1d */ /* 0x000fe20000010000 */
[----:B------:R-:W-:-:S05]  /*0310*/  IMAD.WIDE.U32 R6, R5, 0x4, R2 ;  /* 0x0000000405067825 */ /* 0x000fca00078e0002 */
[----:B------:R-:W-:Y:S02]  /*0320*/  BSSY.RECONVERGENT B0, `(.L_x_10) ;  /* 0x0000008000007945 */ /* 0x000fe40003800200 */
[----:B------:R-:W-:Y:S08]  /*0330*/  BAR.SYNC.DEFER_BLOCKING 0x0 ;  /* 0x0000000000007b1d */ /* 0x000ff00000010000 */
[----:B------:R-:W-:Y:S06]  /*0340*/  BAR.SYNC.DEFER_BLOCKING 0x0 ;  /* 0x0000000000007b1d */ /* 0x000fec0000010000 */
[----:B------:R-:W-:Y:S05]  /*0350*/  @P1 BRA `(.L_x_11) ;  /* 0x0000000000101947 */ /* 0x000fea0003800000 */
[----:B------:R-:W2:Y:S04]  /*0360*/  LDG.E R4, desc[UR4][R6.64+0x200] ;  /* 0x0002000406047981 */ /* 0x000ea8000c1e1900 */
[----:B-1----:R-:W2:Y:S02]  /*0370*/  LDG.E R9, desc[UR4][R6.64] ;  /* 0x0000000406097981 */ /* 0x002ea4000c1e1900 */
[----:B--2---:R-:W-:-:S05]  /*0380*/  IADD3 R9, PT, PT, R4, R9, RZ ;  /* 0x0000000904097210 */ /* 0x004fca0007ffe0ff */
[----:B------:R0:W-:Y:S02]  /*0390*/  STG.E desc[UR4][R6.64], R9 ;  /* 0x0000000906007986 */ /* 0x0001e4000c101904 */
.L_x_11:
[----:B------:R-:W-:Y:S05]  /*03a0*/  BSYNC.RECONVERGENT B0 ;  /* 0x0000000000007941 */ /* 0x000fea0003800200 */
.L_x_10:
[----:B------:R-:W-:Y:S06]  /*03b0*/  BAR.SYNC.DEFER_BLOCKING 0x0 ;  /* 0x0000000000007b1d */ /* 0x000fec0000010000 */
[----:B------:R-:W-:Y:S04]  /*03c0*/  BSSY.RECONVERGENT B0, `(.L_x_12) ;  /* 0x0000006000007945 */ /* 0x000fe80003800200 */
[----:B------:R-:W-:Y:S05]  /*03d0*/  @P2 BRA `(.L_x_13) ;  /* 0x0000000000102947 */ /* 0x000fea0003800000 */
[----:B------:R-:W2:Y:S04]  /*03e0*/  LDG.E R4, desc[UR4][R6.64+0x100] ;  /* 0x0001000406047981 */ /* 0x000ea8000c1e1900 */
[----:B01----:R-:W2:Y:S02]  /*03f0*/  LDG.E R9, desc[UR4][R6.64] ;  /* 0x0000000406097981 */ /* 0x003ea4000c1e1900 */
[----:B--2---:R-:W-:-:S05]  /*0400*/  IADD3 R9, PT, PT, R4, R9, RZ ;  /* 0x0000000904097210 */ /* 0x004fca0007ffe0ff */
[----:B------:R2:W-:Y:S02]  /*0410*/  STG.E desc[UR4][R6.64], R9 ;  /* 0x0000000906007986 */ /* 0x0005e4000c101904 */
.L_x_13:
[----:B------:R-:W-:Y:S05]  /*0420*/  BSYNC.RECONVERGENT B0 ;  /* 0x0000000000007941 */ /* 0x000fea0003800200 */
.L_x_12:
[----:B------:R-:W-:Y:S06]  /*0430*/  BAR.SYNC.DEFER_BLOCKING 0x0 ;  /* 0x0000000000007b1d */ /* 0x000fec0000010000 */
[----:B------:R-:W-:Y:S05]  /*0440*/  @P3 EXIT ;  /* 0x000000000000394d */ /* 0x000fea0003800000 */
[----:B------:R-:W3:Y:S04]  /*0450*/  LDG.E.STRONG.SYS R4, desc[UR4][R6.64+0x80] ;  /* 0x0000800406047981 */ /* 0x000ee8000c1f5900 */
[----:B012---:R-:W3:Y:S02]  /*0460*/  LDG.E.STRONG.SYS R9, desc[UR4][R6.64] ;  /* 0x0000000406097981 */ /* 0x007ee4000c1f5900 */
[----:B---3--:R-:W-:-:S05]  /*0470*/  IMAD.IADD R9, R4, 0x1, R9 ;  /* 0x0000000104097824 */ /* 0x008fca00078e0209 */
        /* <DEDUP_REMOVED lines=28> */
.L_x_14:
        /* <DEDUP_REMOVED lines=12> */
.L_x_82:


//--------------------- .text._Z20reduceCompleteUnrollILj512EEvPiS0_j --------------------------
	.section	.text._Z20reduceCompleteUnrollILj512EEvPiS0_j,"ax",@progbits
	.align	128
        .global         _Z20reduceCompleteUnrollILj512EEvPiS0_j
        .type           _Z20reduceCompleteUnrollILj512EEvPiS0_j,@function
        .size           _Z20reduceCompleteUnrollILj512EEvPiS0_j,(.L_x_83 - _Z20reduceCompleteUnrollILj512EEvPiS0_j)
        .other          _Z20reduceCompleteUnrollILj512EEvPiS0_j,@"STO_CUDA_ENTRY STV_DEFAULT"
_Z20reduceCompleteUnrollILj512EEvPiS0_j:
.text._Z20reduceCompleteUnrollILj512EEvPiS0_j:
        /* <DEDUP_REMOVED lines=12> */
[----:B------:R-:W-:Y:S01]  /*00c0*/  IMAD.IADD R9, R4, 0x1, R5 ;  /* 0x0000000104097824 */ /* 0x000fe200078e0205 */
[C---:B------:R-:W-:Y:S02]  /*00d0*/  ISETP.GT.U32.AND P3, PT, R5.reuse, 0x3f, PT ;  /* 0x0000003f0500780c */ /* 0x040fe40003f64070 */
[----:B------:R-:W-:Y:S01]  /*00e0*/  ISETP.GT.U32.AND P4, PT, R5, 0x1f, PT ;  /* 0x0000001f0500780c */ /* 0x000fe20003f84070 */
[----:B------:R-:W-:Y:S01]  /*00f0*/  IMAD R11, R10, 0x7, R9 ;  /* 0x000000070a0b7824 */ /* 0x000fe200078e0209 */
[----:B------:R-:W-:-:S04]  /*0100*/  LEA.HI.X R3, R4, R7, RZ, 0x2, P5 ;  /* 0x0000000704037211 */ /* 0x000fc800028f14ff */
        /* <DEDUP_REMOVED lines=31> */
.L_x_16:
[----:B0-----:R-:W-:Y:S05]  /*0300*/  BSYNC.RECONVERGENT B0 ;  /* 0x0000000000007941 */ /* 0x001fea0003800200 */
.L_x_15:
[----:B------:R-:W-:Y:S01]  /*0310*/  BAR.SYNC.DEFER_BLOCKING 0x0 ;  /* 0x0000000000007b1d */ /* 0x000fe20000010000 */
[----:B------:R-:W-:-:S05]  /*0320*/  IMAD.WIDE.U32 R6, R5, 0x4, R2 ;  /* 0x0000000405067825 */ /* 0x000fca00078e0002 */
[----:B------:R-:W-:Y:S02]  /*0330*/  BSSY.RECONVERGENT B0, `(.L_x_17) ;  /* 0x0000007000007945 */ /* 0x000fe40003800200 */
[----:B------:R-:W-:Y:S06]  /*0340*/  BAR.SYNC.DEFER_BLOCKING 0x0 ;  /* 0x0000000000007b1d */ /* 0x000fec0000010000 */
[----:B------:R-:W-:Y:S05]  /*0350*/  @P1 BRA `(.L_x_18) ;  /* 0x0000000000101947 */ /* 0x000fea0003800000 */
[----:B------:R-:W2:Y:S04]  /*0360*/  LDG.E R4, desc[UR4][R6.64+0x400] ;  /* 0x0004000406047981 */ /* 0x000ea8000c1e1900 */
[----:B-1----:R-:W2:Y:S02]  /*0370*/  LDG.E R9, desc[UR4][R6.64] ;  /* 0x0000000406097981 */ /* 0x002ea4000c1e1900 */
[----:B--2---:R-:W-:-:S05]  /*0380*/  IADD3 R9, PT, PT, R4, R9, RZ ;  /* 0x0000000904097210 */ /* 0x004fca0007ffe0ff */
[----:B------:R0:W-:Y:S02]  /*0390*/  STG.E desc[UR4][R6.64], R9 ;  /* 0x0000000906007986 */ /* 0x0001e4000c101904 */
.L_x_18:
[----:B------:R-:W-:Y:S05]  /*03a0*/  BSYNC.RECONVERGENT B0 ;  /* 0x0000000000007941 */ /* 0x000fea0003800200 */
.L_x_17:
[----:B------:R-:W-:Y:S06]  /*03b0*/  BAR.SYNC.DEFER_BLOCKING 0x0 ;  /* 0x0000000000007b1d */ /* 0x000fec0000010000 */
[----:B------:R-:W-:Y:S04]  /*03c0*/  BSSY.RECONVERGENT B0, `(.L_x_19) ;  /* 0x0000006000007945 */ /* 0x000fe80003800200 */
[----:B------:R-:W-:Y:S05]  /*03d0*/  @P2 BRA `(.L_x_20) ;  /* 0x0000000000102947 */ /* 0x000fea0003800000 */
[----:B------:R-:W2:Y:S04]  /*03e0*/  LDG.E R4, desc[UR4][R6.64+0x200] ;  /* 0x0002000406047981 */ /* 0x000ea8000c1e1900 */
[----:B01----:R-:W2:Y:S02]  /*03f0*/  LDG.E R9, desc[UR4][R6.64] ;  /* 0x0000000406097981 */ /* 0x003ea4000c1e1900 */
[----:B--2---:R-:W-:-:S05]  /*0400*/  IMAD.IADD R9, R4, 0x1, R9 ;  /* 0x0000000104097824 */ /* 0x004fca00078e0209 */
[----:B------:R2:W-:Y:S02]  /*0410*/  STG.E desc[UR4][R6.64], R9 ;  /* 0x0000000906007986 */ /* 0x0005e4000c101904 */
.L_x_20:
[----:B------:R-:W-:Y:S05]  /*0420*/  BSYNC.RECONVERGENT B0 ;  /* 0x0000000000007941 */ /* 0x000fea0003800200 */
.L_x_19:
[----:B------:R-:W-:Y:S06]  /*0430*/  BAR.SYNC.DEFER_BLOCKING 0x0 ;  /* 0x0000000000007b1d */ /* 0x000fec0000010000 */
[----:B------:R-:W-:Y:S04]  /*0440*/  BSSY.RECONVERGENT B0, `(.L_x_21) ;  /* 0x0000006000007945 */ /* 0x000fe80003800200 */
[----:B------:R-:W-:Y:S05]  /*0450*/  @P3 BRA `(.L_x_22) ;  /* 0x0000000000103947 */ /* 0x000fea0003800000 */
[----:B------:R-:W3:Y:S04]  /*0460*/  LDG.E R4, desc[UR4][R6.64+0x100] ;  /* 0x0001000406047981 */ /* 0x000ee8000c1e1900 */
[----:B012---:R-:W3:Y:S02]  /*0470*/  LDG.E R9, desc[UR4][R6.64] ;  /* 0x0000000406097981 */ /* 0x007ee4000c1e1900 */
[----:B---3--:R-:W-:-:S05]  /*0480*/  IADD3 R9, PT, PT, R4, R9, RZ ;  /* 0x0000000904097210 */ /* 0x008fca0007ffe0ff */
[----:B------:R3:W-:Y:S02]  /*0490*/  STG.E desc[UR4][R6.64], R9 ;  /* 0x0000000906007986 */ /* 0x0007e4000c101904 */
.L_x_22:
[----:B------:R-:W-:Y:S05]  /*04a0*/  BSYNC.RECONVERGENT B0 ;  /* 0x0000000000007941 */ /* 0x000fea0003800200 */
.L_x_21:
[----:B------:R-:W-:Y:S06]  /*04b0*/  BAR.SYNC.DEFER_BLOCKING 0x0 ;  /* 0x0000000000007b1d */ /* 0x000fec0000010000 */
[----:B------:R-:W-:Y:S05]  /*04c0*/  @P4 EXIT ;  /* 0x000000000000494d */ /* 0x000fea0003800000 */
[----:B------:R-:W4:Y:S04]  /*04d0*/  LDG.E.STRONG.SYS R4, desc[UR4][R6.64+0x80] ;  /* 0x0000800406047981 */ /* 0x000f28000c1f5900 */
[----:B0123--:R-:W4:Y:S02]  /*04e0*/  LDG.E.STRONG.SYS R9, desc[UR4][R6.64] ;  /* 0x0000000406097981 */ /* 0x00ff24000c1f5900 */
[----:B----4-:R-:W-:-:S05]  /*04f0*/  IMAD.IADD R9, R4, 0x1, R9 ;  /* 0x0000000104097824 */ /* 0x010fca00078e0209 */
        /* <DEDUP_REMOVED lines=28> */
.L_x_23:
        /* <DEDUP_REMOVED lines=12> */
.L_x_83:


//--------------------- .text._Z20reduceCompleteUnrollILj1024EEvPiS0_j --------------------------
	.section	.text._Z20reduceCompleteUnrollILj1024EEvPiS0_j,"ax",@progbits
	.align	128
        .global         _Z20reduceCompleteUnrollILj1024EEvPiS0_j
        .type           _Z20reduceCompleteUnrollILj1024EEvPiS0_j,@function
        .size           _Z20reduceCompleteUnrollILj1024EEvPiS0_j,(.L_x_84 - _Z20reduceCompleteUnrollILj1024EEvPiS0_j)
        .other          _Z20reduceCompleteUnrollILj1024EEvPiS0_j,@"STO_CUDA_ENTRY STV_DEFAULT"
_Z20reduceCompleteUnrollILj1024EEvPiS0_j:
.text._Z20reduceCompleteUnrollILj1024EEvPiS0_j:
        /* <DEDUP_REMOVED lines=14> */
[C---:B------:R-:W-:Y:S01]  /*00e0*/  ISETP.GT.U32.AND P4, PT, R5.reuse, 0x3f, PT ;  /* 0x0000003f0500780c */ /* 0x040fe20003f84070 */
[----:B------:R-:W-:Y:S01]  /*00f0*/  IMAD R11, R10, 0x7, R9 ;  /* 0x000000070a0b7824 */ /* 0x000fe200078e0209 */
[----:B------:R-:W-:-:S02]  /*0100*/  ISETP.GT.U32.AND P5, PT, R5, 0x1f, PT ;  /* 0x0000001f0500780c */ /* 0x000fc40003fa4070 */
[----:B------:R-:W-:Y:S02]  /*0110*/  LEA.HI.X R3, R4, R7, RZ, 0x2, P6 ;  /* 0x0000000704037211 */ /* 0x000fe400030f14ff */
        /* <DEDUP_REMOVED lines=31> */
.L_x_25:
[----:B0-----:R-:W-:Y:S05]  /*0310*/  BSYNC.RECONVERGENT B0 ;  /* 0x0000000000007941 */ /* 0x001fea0003800200 */
.L_x_24:
[----:B------:R-:W-:Y:S01]  /*0320*/  BAR.SYNC.DEFER_BLOCKING 0x0 ;  /* 0x0000000000007b1d */ /* 0x000fe20000010000 */
[----:B------:R-:W-:-:S05]  /*0330*/  IMAD.WIDE.U32 R6, R5, 0x4, R2 ;  /* 0x0000000405067825 */ /* 0x000fca00078e0002 */
[----:B------:R-:W-:Y:S04]  /*0340*/  BSSY.RECONVERGENT B0, `(.L_x_26) ;  /* 0x0000006000007945 */ /* 0x000fe80003800200 */
[----:B------:R-:W-:Y:S05]  /*0350*/  @P1 BRA `(.L_x_27) ;  /* 0x0000000000101947 */ /* 0x000fea0003800000 */
[----:B------:R-:W2:Y:S04]  /*0360*/  LDG.E R4, desc[UR4][R6.64+0x800] ;  /* 0x0008000406047981 */ /* 0x000ea8000c1e1900 */
[----:B-1----:R-:W2:Y:S02]  /*0370*/  LDG.E R9, desc[UR4][R6.64] ;  /* 0x0000000406097981 */ /* 0x002ea4000c1e1900 */
[----:B--2---:R-:W-:-:S05]  /*0380*/  IADD3 R9, PT, PT, R4, R9, RZ ;  /* 0x0000000904097210 */ /* 0x004fca0007ffe0ff */
[----:B------:R0:W-:Y:S02]  /*0390*/  STG.E desc[UR4][R6.64], R9 ;  /* 0x0000000906007986 */ /* 0x0001e4000c101904 */
.L_x_27:
[----:B------:R-:W-:Y:S05]  /*03a0*/  BSYNC.RECONVERGENT B0 ;  /* 0x0000000000007941 */ /* 0x000fea0003800200 */
.L_x_26:
[----:B------:R-:W-:Y:S06]  /*03b0*/  BAR.SYNC.DEFER_BLOCKING 0x0 ;  /* 0x0000000000007b1d */ /* 0x000fec0000010000 */
[----:B------:R-:W-:Y:S04]  /*03c0*/  BSSY.RECONVERGENT B0, `(.L_x_28) ;  /* 0x0000006000007945 */ /* 0x000fe80003800200 */
[----:B------:R-:W-:Y:S05]  /*03d0*/  @P2 BRA `(.L_x_29) ;  /* 0x0000000000102947 */ /* 0x000fea0003800000 */
[----:B------:R-:W2:Y:S04]  /*03e0*/  LDG.E R4, desc[UR4][R6.64+0x400] ;  /* 0x0004000406047981 */ /* 0x000ea8000c1e1900 */
[----:B01----:R-:W2:Y:S02]  /*03f0*/  LDG.E R9, desc[UR4][R6.64] ;  /* 0x0000000406097981 */ /* 0x003ea4000c1e1900 */
[----:B--2---:R-:W-:-:S05]  /*0400*/  IMAD.IADD R9, R4, 0x1, R9 ;  /* 0x0000000104097824 */ /* 0x004fca00078e0209 */
[----:B------:R2:W-:Y:S02]  /*0410*/  STG.E desc[UR4][R6.64], R9 ;  /* 0x0000000906007986 */ /* 0x0005e4000c101904 */
.L_x_29:
[----:B------:R-:W-:Y:S05]  /*0420*/  BSYNC.RECONVERGENT B0 ;  /* 0x0000000000007941 */ /* 0x000fea0003800200 */
.L_x_28:
[----:B------:R-:W-:Y:S06]  /*0430*/  BAR.SYNC.DEFER_BLOCKING 0x0 ;  /* 0x0000000000007b1d */ /* 0x000fec0000010000 */
[----:B------:R-:W-:Y:S04]  /*0440*/  BSSY.RECONVERGENT B0, `(.L_x_30) ;  /* 0x0000006000007945 */ /* 0x000fe80003800200 */
[----:B------:R-:W-:Y:S05]  /*0450*/  @P3 BRA `(.L_x_31) ;  /* 0x0000000000103947 */ /* 0x000fea0003800000 */
[----:B------:R-:W3:Y:S04]  /*0460*/  LDG.E R4, desc[UR4][R6.64+0x200] ;  /* 0x0002000406047981 */ /* 0x000ee8000c1e1900 */
[----:B012---:R-:W3:Y:S02]  /*0470*/  LDG.E R9, desc[UR4][R6.64] ;  /* 0x0000000406097981 */ /* 0x007ee4000c1e1900 */
[----:B---3--:R-:W-:-:S05]  /*0480*/  IADD3 R9, PT, PT, R4, R9, RZ ;  /* 0x0000000904097210 */ /* 0x008fca0007ffe0ff */
[----:B------:R3:W-:Y:S02]  /*0490*/  STG.E desc[UR4][R6.64], R9 ;  /* 0x0000000906007986 */ /* 0x0007e4000c101904 */
.L_x_31:
[----:B------:R-:W-:Y:S05]  /*04a0*/  BSYNC.RECONVERGENT B0 ;  /* 0x0000000000007941 */ /* 0x000fea0003800200 */
.L_x_30:
[----:B------:R-:W-:Y:S06]  /*04b0*/  BAR.SYNC.DEFER_BLOCKING 0x0 ;  /* 0x0000000000007b1d */ /* 0x000fec0000010000 */
[----:B------:R-:W-:Y:S04]  /*04c0*/  BSSY.RECONVERGENT B0, `(.L_x_32) ;  /* 0x0000006000007945 */ /* 0x000fe80003800200 */
[----:B------:R-:W-:Y:S05]  /*04d0*/  @P4 BRA `(.L_x_33) ;  /* 0x0000000000104947 */ /* 0x000fea0003800000 */
[----:B------:R-:W4:Y:S04]  /*04e0*/  LDG.E R4, desc[UR4][R6.64+0x100] ;  /* 0x0001000406047981 */ /* 0x000f28000c1e1900 */
[----:B0123--:R-:W4:Y:S02]  /*04f0*/  LDG.E R9, desc[UR4][R6.64] ;  /* 0x0000000406097981 */ /* 0x00ff24000c1e1900 */
[----:B----4-:R-:W-:-:S05]  /*0500*/  IMAD.IADD R9, R4, 0x1, R9 ;  /* 0x0000000104097824 */ /* 0x010fca00078e0209 */
[----:B------:R4:W-:Y:S02]  /*0510*/  STG.E desc[UR4][R6.64], R9 ;  /* 0x0000000906007986 */ /* 0x0009e4000c101904 */
.L_x_33:
[----:B------:R-:W-:Y:S05]  /*0520*/  BSYNC.RECONVERGENT B0 ;  /* 0x0000000000007941 */ /* 0x000fea0003800200 */
.L_x_32:
[----:B------:R-:W-:Y:S06]  /*0530*/  BAR.SYNC.DEFER_BLOCKING 0x0 ;  /* 0x0000000000007b1d */ /* 0x000fec0000010000 */
[----:B------:R-:W-:Y:S05]  /*0540*/  @P5 EXIT ;  /* 0x000000000000594d */ /* 0x000fea0003800000 */
[----:B------:R-:W5:Y:S04]  /*0550*/  LDG.E.STRONG.SYS R4, desc[UR4][R6.64+0x80] ;  /* 0x0000800406047981 */ /* 0x000f68000c1f5900 */
[----:B01234-:R-:W5:Y:S02]  /*0560*/  LDG.E.STRONG.SYS R9, desc[UR4][R6.64] ;  /* 0x0000000406097981 */ /* 0x01ff64000c1f5900 */
[----:B-----5:R-:W-:-:S05]  /*0570*/  IADD3 R9, PT, PT, R4, R9, RZ ;  /* 0x0000000904097210 */ /* 0x020fca0007ffe0ff */
[----:B------:R0:W-:Y:S04]  /*0580*/  STG.E.STRONG.SYS desc[UR4][R6.64], R9 ;  /* 0x0000000906007986 */ /* 0x0001e8000c115904 */
        /* <DEDUP_REMOVED lines=27> */
.L_x_34:
        /* <DEDUP_REMOVED lines=12> */
.L_x_84:


//--------------------- .text._Z26reduceCompleteUnrollWarps8PiS_j --------------------------
	.section	.text._Z26reduceCompleteUnrollWarps8PiS_j,"ax",@progbits
	.align	128
        .global         _Z26reduceCompleteUnrollWarps8PiS_j
        .type           _Z26reduceCompleteUnrollWarps8PiS_j,@function
        .size           _Z26reduceCompleteUnrollWarps8PiS_j,(.L_x_85 - _Z26reduceCompleteUnrollWarps8PiS_j)
        .other          _Z26reduceCompleteUnrollWarps8PiS_j,@"STO_CUDA_ENTRY STV_DEFAULT"
_Z26reduceCompleteUnrollWarps8PiS_j:
.text._Z26reduceCompleteUnrollWarps8PiS_j:
[----:B------:R-:W-:Y:S01]  /*0000*/  LDC R1, c[0x0][0x37c] ;  /* 0x0000df00ff017b82 */ /* 0x000fe20000000800 */
[----:B------:R-:W0:Y:S07]  /*0010*/  S2R R0, SR_CTAID.X ;  /* 0x0000000000007919 */ /* 0x000e2e0000002500 */
[----:B------:R-:W0:Y:S01]  /*0020*/  LDC R10, c[0x0][0x360] ;  /* 0x0000d800ff0a7b82 */ /* 0x000e220000000800 */
[----:B------:R-:W1:Y:S01]  /*0030*/  LDCU UR4, c[0x0][0x390] ;  /* 0x00007200ff0477ac */ /* 0x000e620008000800 */
[----:B------:R-:W-:Y:S01]  /*0040*/  BSSY.RECONVERGENT B0, `(.L_x_35) ;  /* 0x0000031000007945 */ /* 0x000fe20003800200 */
[----:B------:R-:W2:Y:S05]  /*0050*/  S2R R5, SR_TID.X ;  /* 0x0000000000057919 */ /* 0x000eaa0000002100 */
[----:B------:R-:W3:Y:S01]  /*0060*/  LDC.64 R6, c[0x0][0x380] ;  /* 0x0000e000ff067b82 */ /* 0x000ee20000000a00 */
[----:B0-----:R-:W-:-:S04]  /*0070*/  IMAD R2, R0, R10, RZ ;  /* 0x0000000a00027224 */ /* 0x001fc800078e02ff */
[----:B------:R-:W-:Y:S01]  /*0080*/  IMAD.SHL.U32 R4, R2, 0x8, RZ ;  /* 0x0000000802047824 */ /* 0x000fe200078e00ff */
[C---:B--2---:R-:W-:Y:S02]  /*0090*/  ISETP.GT.U32.AND P1, PT, R5.reuse, 0x1ff, PT ;  /* 0x000001ff0500780c */ /* 0x044fe40003f24070 */
[C---:B------:R-:W-:Y:S01]  /*00a0*/  ISETP.GT.U32.AND P2, PT, R5.reuse, 0xff, PT ;  /* 0x000000ff0500780c */ /* 0x040fe20003f44070 */
[----:B------:R-:W-:Y:S01]  /*00b0*/  IMAD.IADD R9, R4, 0x1, R5 ;  /* 0x0000000104097824 */ /* 0x000fe200078e0205 */
[C---:B------:R-:W-:Y:S02]  /*00c0*/  ISETP.GT.U32.AND P3, PT, R5.reuse, 0x7f, PT ;  /* 0x0000007f0500780c */ /* 0x040fe40003f64070 */
[C---:B------:R-:W-:Y:S01]  /*00d0*/  ISETP.GT.U32.AND P0, PT, R5.reuse, 0x3f, PT ;  /* 0x0000003f0500780c */ /* 0x040fe20003f04070 */
[----:B------:R-:W-:Y:S01]  /*00e0*/  IMAD R11, R10, 0x7, R9 ;  /* 0x000000070a0b7824 */ /* 0x000fe200078e0209 */
[----:B---3--:R-:W-:Y:S02]  /*00f0*/  LEA R2, P6, R4, R6, 0x2 ;  /* 0x0000000604027211 */ /* 0x008fe400078c10ff */
[----:B------:R-:W-:-:S02]  /*0100*/  ISETP.GT.U32.AND P4, PT, R5, 0x1f, PT ;  /* 0x0000001f0500780c */ /* 0x000fc40003f84070 */
[----:B-1----:R-:W-:Y:S01]  /*0110*/  ISETP.GE.U32.AND P5, PT, R11, UR4, PT ;  /* 0x000000040b007c0c */ /* 0x002fe2000bfa6070 */
[----:B------:R-:W0:Y:S01]  /*0120*/  LDCU.64 UR4, c[0x0][0x358] ;  /* 0x00006b00ff0477ac */ /* 0x000e220008000a00 */
[C---:B------:R-:W-:Y:S02]  /*0130*/  ISETP.LT.U32.OR P1, PT, R10.reuse, 0x400, P1 ;  /* 0x000004000a00780c */ /* 0x040fe40000f21470 */
[C---:B------:R-:W-:Y:S02]  /*0140*/  ISETP.LT.U32.OR P2, PT, R10.reuse, 0x200, P2 ;  /* 0x000002000a00780c */ /* 0x040fe40001741470 */
[C---:B------:R-:W-:Y:S02]  /*0150*/  ISETP.LT.U32.OR P3, PT, R10.reuse, 0x100, P3 ;  /* 0x000001000a00780c */ /* 0x040fe40001f61470 */
[----:B------:R-:W-:Y:S02]  /*0160*/  ISETP.LT.U32.OR P0, PT, R10, 0x80, P0 ;  /* 0x000000800a00780c */ /* 0x000fe40000701470 */
[----:B------:R-:W-:-:S03]  /*0170*/  LEA.HI.X R3, R4, R7, RZ, 0x2, P6 ;  /* 0x0000000704037211 */ /* 0x000fc600030f14ff */
[----:B------:R-:W-:Y:S08]  /*0180*/  @P5 BRA `(.L_x_36) ;  /* 0x0000000000705947 */ /* 0x000ff00003800000 */
        /* <DEDUP_REMOVED lines=28> */
.L_x_36:
[----:B0-----:R-:W-:Y:S05]  /*0350*/  BSYNC.RECONVERGENT B0 ;  /* 0x0000000000007941 */ /* 0x001fea0003800200 */
.L_x_35:
        /* <DEDUP_REMOVED lines=8> */
.L_x_38:
[----:B------:R-:W-:Y:S05]  /*03e0*/  BSYNC.RECONVERGENT B0 ;  /* 0x0000000000007941 */ /* 0x000fea0003800200 */
.L_x_37:
[----:B------:R-:W-:Y:S06]  /*03f0*/  BAR.SYNC.DEFER_BLOCKING 0x0 ;  /* 0x0000000000007b1d */ /* 0x000fec0000010000 */
[----:B------:R-:W-:Y:S04]  /*0400*/  BSSY.RECONVERGENT B0, `(.L_x_39) ;  /* 0x0000006000007945 */ /* 0x000fe80003800200 */
[----:B------:R-:W-:Y:S05]  /*0410*/  @P2 BRA `(.L_x_40) ;  /* 0x0000000000102947 */ /* 0x000fea0003800000 */
[----:B------:R-:W2:Y:S04]  /*0420*/  LDG.E R4, desc[UR4][R6.64+0x400] ;  /* 0x0004000406047981 */ /* 0x000ea8000c1e1900 */
[----:B01----:R-:W2:Y:S02]  /*0430*/  LDG.E R9, desc[UR4][R6.64] ;  /* 0x0000000406097981 */ /* 0x003ea4000c1e1900 */
[----:B--2---:R-:W-:-:S05]  /*0440*/  IMAD.IADD R9, R4, 0x1, R9 ;  /* 0x0000000104097824 */ /* 0x004fca00078e0209 */
[----:B------:R2:W-:Y:S02]  /*0450*/  STG.E desc[UR4][R6.64], R9 ;  /* 0x0000000906007986 */ /* 0x0005e4000c101904 */
.L_x_40:
[----:B------:R-:W-:Y:S05]  /*0460*/  BSYNC.RECONVERGENT B0 ;  /* 0x0000000000007941 */ /* 0x000fea0003800200 */
.L_x_39:
[----:B------:R-:W-:Y:S06]  /*0470*/  BAR.SYNC.DEFER_BLOCKING 0x0 ;  /* 0x0000000000007b1d */ /* 0x000fec0000010000 */
[----:B------:R-:W-:Y:S04]  /*0480*/  BSSY.RECONVERGENT B0, `(.L_x_41) ;  /* 0x0000006000007945 */ /* 0x000fe80003800200 */
[----:B------:R-:W-:Y:S05]  /*0490*/  @P3 BRA `(.L_x_42) ;  /* 0x0000000000103947 */ /* 0x000fea0003800000 */
[----:B------:R-:W3:Y:S04]  /*04a0*/  LDG.E R4, desc[UR4][R6.64+0x200] ;  /* 0x0002000406047981 */ /* 0x000ee8000c1e1900 */
[----:B012---:R-:W3:Y:S02]  /*04b0*/  LDG.E R9, desc[UR4][R6.64] ;  /* 0x0000000406097981 */ /* 0x007ee4000c1e1900 */
[----:B---3--:R-:W-:-:S05]  /*04c0*/  IADD3 R9, PT, PT, R4, R9, RZ ;  /* 0x0000000904097210 */ /* 0x008fca0007ffe0ff */
[----:B------:R3:W-:Y:S02]  /*04d0*/  STG.E desc[UR4][R6.64], R9 ;  /* 0x0000000906007986 */ /* 0x0007e4000c101904 */
.L_x_42:
[----:B------:R-:W-:Y:S05]  /*04e0*/  BSYNC.RECONVERGENT B0 ;  /* 0x0000000000007941 */ /* 0x000fea0003800200 */
.L_x_41:
[----:B------:R-:W-:Y:S06]  /*04f0*/  BAR.SYNC.DEFER_BLOCKING 0x0 ;  /* 0x0000000000007b1d */ /* 0x000fec0000010000 */
[----:B------:R-:W-:Y:S04]  /*0500*/  BSSY.RECONVERGENT B0, `(.L_x_43) ;  /* 0x0000006000007945 */ /* 0x000fe80003800200 */
[----:B------:R-:W-:Y:S05]  /*0510*/  @P0 BRA `(.L_x_44) ;  /* 0x0000000000100947 */ /* 0x000fea0003800000 */
[----:B------:R-:W4:Y:S04]  /*0520*/  LDG.E R4, desc[UR4][R6.64+0x100] ;  /* 0x0001000406047981 */ /* 0x000f28000c1e1900 */
[----:B0123--:R-:W4:Y:S02]  /*0530*/  LDG.E R9, desc[UR4][R6.64] ;  /* 0x0000000406097981 */ /* 0x00ff24000c1e1900 */
[----:B----4-:R-:W-:-:S05]  /*0540*/  IMAD.IADD R9, R4, 0x1, R9 ;  /* 0x0000000104097824 */ /* 0x010fca00078e0209 */
[----:B------:R4:W-:Y:S02]  /*0550*/  STG.E desc[UR4][R6.64], R9 ;  /* 0x0000000906007986 */ /* 0x0009e4000c101904 */
.L_x_44:
[----:B------:R-:W-:Y:S05]  /*0560*/  BSYNC.RECONVERGENT B0 ;  /* 0x0000000000007941 */ /* 0x000fea0003800200 */
.L_x_43:
        /* <DEDUP_REMOVED lines=24> */
[----:B------:R-:W-:Y:S01]  /*06f0*/  ISETP.NE.AND P0, PT, R5, RZ, PT ;  /* 0x000000ff0500720c */ /* 0x000fe20003f05270 */
[----:B---3--:R-:W-:-:S05]  /*0700*/  IMAD.IADD R11, R4, 0x1, R11 ;  /* 0x00000001040b7824 */ /* 0x008fca00078e020b */
[----:B------:R2:W-:Y:S07]  /*0710*/  STG.E.STRONG.SYS desc[UR4][R6.64], R11 ;  /* 0x0000000b06007986 */ /* 0x0005ee000c115904 */
[----:B------:R-:W-:Y:S05]  /*0720*/  @P0 EXIT ;  /* 0x000000000000094d */ /* 0x000fea0003800000 */
[----:B------:R-:W3:Y:S01]  /*0730*/  LDG.E R3, desc[UR4][R2.64] ;  /* 0x0000000402037981 */ /* 0x000ee2000c1e1900 */
[----:B------:R-:W0:Y:S02]  /*0740*/  LDC.64 R4, c[0x0][0x388] ;  /* 0x0000e200ff047b82 */ /* 0x000e240000000a00 */
[----:B0-----:R-:W-:-:S05]  /*0750*/  IMAD.WIDE.U32 R4, R0, 0x4, R4 ;  /* 0x0000000400047825 */ /* 0x001fca00078e0004 */
[----:B---3--:R-:W-:Y:S01]  /*0760*/  STG.E desc[UR4][R4.64], R3 ;  /* 0x0000000304007986 */ /* 0x008fe2000c101904 */
[----:B------:R-:W-:Y:S05]  /*0770*/  EXIT ;  /* 0x000000000000794d */ /* 0x000fea0003800000 */
.L_x_45:
        /* <DEDUP_REMOVED lines=16> */
.L_x_85:


//--------------------- .text._Z18reduceUnrollWarps8PiS_j --------------------------
	.section	.text._Z18reduceUnrollWarps8PiS_j,"ax",@progbits
	.align	128
        .global         _Z18reduceUnrollWarps8PiS_j
        .type           _Z18reduceUnrollWarps8PiS_j,@function
        .size           _Z18reduceUnrollWarps8PiS_j,(.L_x_86 - _Z18reduceUnrollWarps8PiS_j)
        .other          _Z18reduceUnrollWarps8PiS_j,@"STO_CUDA_ENTRY STV_DEFAULT"
_Z18reduceUnrollWarps8PiS_j:
.text._Z18reduceUnrollWarps8PiS_j:
[----:B------:R-:W-:Y:S01]  /*0000*/  LDC R1, c[0x0][0x37c] ;  /* 0x0000df00ff017b82 */ /* 0x000fe20000000800 */
[----:B------:R-:W0:Y:S07]  /*0010*/  S2R R15, SR_CTAID.X ;  /* 0x00000000000f7919 */ /* 0x000e2e0000002500 */
[----:B------:R-:W0:Y:S01]  /*0020*/  LDC R14, c[0x0][0x360] ;  /* 0x0000d800ff0e7b82 */ /* 0x000e220000000800 */
[----:B------:R-:W1:Y:S01]  /*0030*/  LDCU UR4, c[0x0][0x390] ;  /* 0x00007200ff0477ac */ /* 0x000e620008000800 */
[----:B------:R-:W-:Y:S01]  /*0040*/  BSSY.RECONVERGENT B0, `(.L_x_46) ;  /* 0x0000026000007945 */ /* 0x000fe20003800200 */
[----:B------:R-:W2:Y:S05]  /*0050*/  S2R R0, SR_TID.X ;  /* 0x0000000000007919 */ /* 0x000eaa0000002100 */
[----:B------:R-:W3:Y:S01]  /*0060*/  LDC.64 R2, c[0x0][0x380] ;  /* 0x0000e000ff027b82 */ /* 0x000ee20000000a00 */
[----:B0-----:R-:W-:-:S05]  /*0070*/  IMAD R17, R15, R14, RZ ;  /* 0x0000000e0f117224 */ /* 0x001fca00078e02ff */
[----:B------:R-:W-:-:S05]  /*0080*/  SHF.L.U32 R17, R17, 0x3, RZ ;  /* 0x0000000311117819 */ /* 0x000fca00000006ff */
[----:B--2---:R-:W-:-:S04]  /*0090*/  IMAD.IADD R5, R17, 0x1, R0 ;  /* 0x0000000111057824 */ /* 0x004fc800078e0200 */
[----:B------:R-:W-:-:S05]  /*00a0*/  IMAD R19, R14, 0x7, R5 ;  /* 0x000000070e137824 */ /* 0x000fca00078e0205 */
[----:B-1----:R-:W-:Y:S01]  /*00b0*/  ISETP.GE.U32.AND P0, PT, R19, UR4, PT ;  /* 0x0000000413007c0c */ /* 0x002fe2000bf06070 */
[----:B------:R-:W0:-:S12]  /*00c0*/  LDCU.64 UR4, c[0x0][0x358] ;  /* 0x00006b00ff0477ac */ /* 0x000e180008000a00 */
[----:B---3--:R-:W-:Y:S05]  /*00d0*/  @P0 BRA `(.L_x_47) ;  /* 0x0000000000700947 */ /* 0x008fea0003800000 */
        /* <DEDUP_REMOVED lines=28> */
.L_x_47:
[----:B0-----:R-:W-:Y:S05]  /*02a0*/  BSYNC.RECONVERGENT B0 ;  /* 0x0000000000007941 */ /* 0x001fea0003800200 */
.L_x_46:
[----:B------:R-:W-:Y:S01]  /*02b0*/  BAR.SYNC.DEFER_BLOCKING 0x0 ;  /* 0x0000000000007b1d */ /* 0x000fe20000010000 */
[----:B------:R-:W-:Y:S02]  /*02c0*/  ISETP.GE.U32.AND P0, PT, R14, 0x42, PT ;  /* 0x000000420e00780c */ /* 0x000fe40003f06070 */
[----:B------:R-:W-:-:S04]  /*02d0*/  LEA R2, P1, R17, R2, 0x2 ;  /* 0x0000000211027211 */ /* 0x000fc800078210ff */
[----:B------:R-:W-:-:S03]  /*02e0*/  LEA.HI.X R3, R17, R3, RZ, 0x2, P1 ;  /* 0x0000000311037211 */ /* 0x000fc600008f14ff */
[----:B-1----:R-:W-:-:S04]  /*02f0*/  IMAD.WIDE.U32 R4, R0, 0x4, R2 ;  /* 0x0000000400047825 */ /* 0x002fc800078e0002 */
[----:B------:R-:W-:Y:S05]  /*0300*/  @!P0 BRA `(.L_x_48) ;  /* 0x0000000000388947 */ /* 0x000fea0003800000 */
.L_x_51:
[----:B------:R-:W-:Y:S01]  /*0310*/  SHF.R.U32.HI R11, RZ, 0x1, R14 ;  /* 0x00000001ff0b7819 */ /* 0x000fe2000001160e */
[----:B------:R-:W-:Y:S03]  /*0320*/  BSSY.RECONVERGENT B0, `(.L_x_49) ;  /* 0x0000008000007945 */ /* 0x000fe60003800200 */
[----:B------:R-:W-:-:S13]  /*0330*/  ISETP.GE.U32.AND P0, PT, R0, R11, PT ;  /* 0x0000000b0000720c */ /* 0x000fda0003f06070 */
[----:B0-----:R-:W-:Y:S05]  /*0340*/  @P0 BRA `(.L_x_50) ;  /* 0x0000000000140947 */ /* 0x001fea0003800000 */
[----:B------:R-:W-:Y:S01]  /*0350*/  IMAD.WIDE.U32 R6, R11, 0x4, R4 ;  /* 0x000000040b067825 */ /* 0x000fe200078e0004 */
[----:B------:R-:W2:Y:S05]  /*0360*/  LDG.E R9, desc[UR4][R4.64] ;  /* 0x0000000404097981 */ /* 0x000eaa000c1e1900 */
[----:B------:R-:W2:Y:S02]  /*0370*/  LDG.E R6, desc[UR4][R6.64] ;  /* 0x0000000406067981 */ /* 0x000ea4000c1e1900 */
[----:B--2---:R-:W-:-:S05]  /*0380*/  IADD3 R9, PT, PT, R6, R9, RZ ;  /* 0x0000000906097210 */ /* 0x004fca0007ffe0ff */
[----:B------:R0:W-:Y:S02]  /*0390*/  STG.E desc[UR4][R4.64], R9 ;  /* 0x0000000904007986 */ /* 0x0001e4000c101904 */
.L_x_50:
[----:B------:R-:W-:Y:S05]  /*03a0*/  BSYNC.RECONVERGENT B0 ;  /* 0x0000000000007941 */ /* 0x000fea0003800200 */
.L_x_49:
[----:B------:R-:W-:Y:S01]  /*03b0*/  BAR.SYNC.DEFER_BLOCKING 0x0 ;  /* 0x0000000000007b1d */ /* 0x000fe20000010000 */
[----:B------:R-:W-:Y:S01]  /*03c0*/  ISETP.GT.U32.AND P0, PT, R14, 0x83, PT ;  /* 0x000000830e00780c */ /* 0x000fe20003f04070 */
[----:B------:R-:W-:-:S12]  /*03d0*/  IMAD.MOV.U32 R14, RZ, RZ, R11 ;  /* 0x000000ffff0e7224 */ /* 0x000fd800078e000b */
[----:B------:R-:W-:Y:S05]  /*03e0*/  @P0 BRA `(.L_x_51) ;  /* 0xfffffffc00c80947 */ /* 0x000fea000383ffff */
.L_x_48:
[----:B------:R-:W-:-:S13]  /*03f0*/  ISETP.GT.U32.AND P0, PT, R0, 0x1f, PT ;  /* 0x0000001f0000780c */ /* 0x000fda0003f04070 */
[----:B------:R-:W-:Y:S05]  /*0400*/  @P0 EXIT ;  /* 0x000000000000094d */ /* 0x000fea0003800000 */
[----:B------:R-:W2:Y:S04]  /*0410*/  LDG.E.STRONG.SYS R6, desc[UR4][R4.64+0x80] ;  /* 0x0000800404067981 */ /* 0x000ea8000c1f5900 */
[----:B------:R-:W2:Y:S02]  /*0420*/  LDG.E.STRONG.SYS R7, desc[UR4][R4.64] ;  /* 0x0000000404077981 */ /* 0x000ea4000c1f5900 */
[----:B--2---:R-:W-:-:S05]  /*0430*/  IADD3 R7, PT, PT, R6, R7, RZ ;  /* 0x0000000706077210 */ /* 0x004fca0007ffe0ff */
[----:B------:R1:W-:Y:S04]  /*0440*/  STG.E.STRONG.SYS desc[UR4][R4.64], R7 ;  /* 0x0000000704007986 */ /* 0x0003e8000c115904 */
[----:B------:R-:W2:Y:S04]  /*0450*/  LDG.E.STRONG.SYS R6, desc[UR4][R4.64+0x40] ;  /* 0x0000400404067981 */ /* 0x000ea8000c1f5900 */
[----:B0-----:R-:W2:Y:S02]  /*0460*/  LDG.E.STRONG.SYS R9, desc[UR4][R4.64] ;  /* 0x0000000404097981 */ /* 0x001ea4000c1f5900 */
        /* <DEDUP_REMOVED lines=11> */
[----:B-1----:R-:W3:Y:S02]  /*0520*/  LDG.E.STRONG.SYS R7, desc[UR4][R4.64] ;  /* 0x0000000404077981 */ /* 0x002ee4000c1f5900 */
[----:B---3--:R-:W-:-:S05]  /*0530*/  IADD3 R7, PT, PT, R6, R7, RZ ;  /* 0x0000000706077210 */ /* 0x008fca0007ffe0ff */
[----:B------:R2:W-:Y:S04]  /*0540*/  STG.E.STRONG.SYS desc[UR4][R4.64], R7 ;  /* 0x0000000704007986 */ /* 0x0005e8000c115904 */
[----:B------:R-:W3:Y:S04]  /*0550*/  LDG.E.STRONG.SYS R6, desc[UR4][R4.64+0x4] ;  /* 0x0000040404067981 */ /* 0x000ee8000c1f5900 */
[----:B0-----:R-:W3:Y:S01]  /*0560*/  LDG.E.STRONG.SYS R9, desc[UR4][R4.64] ;  /* 0x0000000404097981 */ /* 0x001ee2000c1f5900 */
        /* <DEDUP_REMOVED lines=9> */
.L_x_52:
        /* <DEDUP_REMOVED lines=16> */
.L_x_86:


//--------------------- .text._Z16reduceUnrolling8PiS_j --------------------------
	.section	.text._Z16reduceUnrolling8PiS_j,"ax",@progbits
	.align	128
        .global         _Z16reduceUnrolling8PiS_j
        .type           _Z16reduceUnrolling8PiS_j,@function
        .size           _Z16reduceUnrolling8PiS_j,(.L_x_87 - _Z16reduceUnrolling8PiS_j)
        .other          _Z16reduceUnrolling8PiS_j,@"STO_CUDA_ENTRY STV_DEFAULT"
_Z16reduceUnrolling8PiS_j:
.text._Z16reduceUnrolling8PiS_j:
        /* <DEDUP_REMOVED lines=8> */
[----:B------:R-:W-:-:S04]  /*0080*/  SHF.L.U32 R0, R0, 0x3, RZ ;  /* 0x0000000300007819 */ /* 0x000fc800000006ff */
[----:B--2---:R-:W-:-:S05]  /*0090*/  IADD3 R5, PT, PT, R0, R15, RZ ;  /* 0x0000000f00057210 */ /* 0x004fca0007ffe0ff */
[----:B------:R-:W-:-:S05]  /*00a0*/  IMAD R19, R14, 0x7, R5 ;  /* 0x000000070e137824 */ /* 0x000fca00078e0205 */
[----:B-1----:R-:W-:Y:S01]  /*00b0*/  ISETP.GE.U32.AND P0, PT, R19, UR4, PT ;  /* 0x0000000413007c0c */ /* 0x002fe2000bf06070 */
[----:B------:R-:W0:-:S12]  /*00c0*/  LDCU.64 UR4, c[0x0][0x358] ;  /* 0x00006b00ff0477ac */ /* 0x000e180008000a00 */
[----:B---3--:R-:W-:Y:S05]  /*00d0*/  @P0 BRA `(.L_x_54) ;  /* 0x0000000000700947 */ /* 0x008fea0003800000 */
[----:B------:R-:W1:Y:S01]  /*00e0*/  LDC.64 R6, c[0x0][0x380] ;  /* 0x0000e000ff067b82 */ /* 0x000e620000000a00 */
[----:B------:R-:W-:-:S04]  /*00f0*/  IMAD R25, R14, -0x6, R19 ;  /* 0xfffffffa0e197824 */ /* 0x000fc800078e0213 */
[----:B------:R-:W-:-:S05]  /*0100*/  IMAD.IADD R21, R14, 0x1, R25 ;  /* 0x000000010e157824 */ /* 0x000fca00078e0219 */
[----:B------:R-:W-:-:S05]  /*0110*/  IADD3 R23, PT, PT, R14, R21, RZ ;  /* 0x000000150e177210 */ /* 0x000fca0007ffe0ff */
[----:B------:R-:W-:-:S05]  /*0120*/  IMAD.IADD R9, R14, 0x1, R23 ;  /* 0x000000010e097824 */ /* 0x000fca00078e0217 */
[----:B------:R-:W-:Y:S01]  /*0130*/  IADD3 R11, PT, PT, R14, R9, RZ ;  /* 0x000000090e0b7210 */ /* 0x000fe20007ffe0ff */
        /* <DEDUP_REMOVED lines=22> */
.L_x_54:
[----:B0-----:R-:W-:Y:S05]  /*02a0*/  BSYNC.RECONVERGENT B0 ;  /* 0x0000000000007941 */ /* 0x001fea0003800200 */
.L_x_53:
[----:B------:R-:W-:Y:S01]  /*02b0*/  BAR.SYNC.DEFER_BLOCKING 0x0 ;  /* 0x0000000000007b1d */ /* 0x000fe20000010000 */
[----:B------:R-:W-:Y:S02]  /*02c0*/  ISETP.GE.U32.AND P0, PT, R14, 0x2, PT ;  /* 0x000000020e00780c */ /* 0x000fe40003f06070 */
[----:B------:R-:W-:-:S04]  /*02d0*/  LEA R2, P1, R0, R2, 0x2 ;  /* 0x0000000200027211 */ /* 0x000fc800078210ff */
[----:B------:R-:W-:-:S07]  /*02e0*/  LEA.HI.X R3, R0, R3, RZ, 0x2, P1 ;  /* 0x0000000300037211 */ /* 0x000fce00008f14ff */
[----:B------:R-:W-:Y:S05]  /*02f0*/  @!P0 BRA `(.L_x_55) ;  /* 0x00000000003c8947 */ /* 0x000fea0003800000 */
[----:B-1----:R-:W-:-:S07]  /*0300*/  IMAD.WIDE.U32 R4, R15, 0x4, R2 ;  /* 0x000000040f047825 */ /* 0x002fce00078e0002 */
.L_x_58:
        /* <DEDUP_REMOVED lines=9> */
.L_x_57:
[----:B------:R-:W-:Y:S05]  /*03a0*/  BSYNC.RECONVERGENT B0 ;  /* 0x0000000000007941 */ /* 0x000fea0003800200 */
.L_x_56:
[----:B------:R-:W-:Y:S01]  /*03b0*/  BAR.SYNC.DEFER_BLOCKING 0x0 ;  /* 0x0000000000007b1d */ /* 0x000fe20000010000 */
[----:B------:R-:W-:Y:S02]  /*03c0*/  ISETP.GT.U32.AND P0, PT, R14, 0x3, PT ;  /* 0x000000030e00780c */ /* 0x000fe40003f04070 */
[----:B------:R-:W-:-:S11]  /*03d0*/  MOV R14, R0 ;  /* 0x00000000000e7202 */ /* 0x000fd60000000f00 */
[----:B------:R-:W-:Y:S05]  /*03e0*/  @P0 BRA `(.L_x_58) ;  /* 0xfffffffc00c80947 */ /* 0x000fea000383ffff */
.L_x_55:
[----:B------:R-:W-:-:S13]  /*03f0*/  ISETP.NE.AND P0, PT, R15, RZ, PT ;  /* 0x000000ff0f00720c */ /* 0x000fda0003f05270 */
[----:B------:R-:W-:Y:S05]  /*0400*/  @P0 EXIT ;  /* 0x000000000000094d */ /* 0x000fea0003800000 */
[----:B------:R-:W2:Y:S01]  /*0410*/  LDG.E R3, desc[UR4][R2.64] ;  /* 0x0000000402037981 */ /* 0x000ea2000c1e1900 */
[----:B01----:R-:W0:Y:S02]  /*0420*/  LDC.64 R4, c[0x0][0x388] ;  /* 0x0000e200ff047b82 */ /* 0x003e240000000a00 */
[----:B0-----:R-:W-:-:S05]  /*0430*/  IMAD.WIDE.U32 R4, R17, 0x4, R4 ;  /* 0x0000000411047825 */ /* 0x001fca00078e0004 */
[----:B--2---:R-:W-:Y:S01]  /*0440*/  STG.E desc[UR4][R4.64], R3 ;  /* 0x0000000304007986 */ /* 0x004fe2000c101904 */
[----:B------:R-:W-:Y:S05]  /*0450*/  EXIT ;  /* 0x000000000000794d */ /* 0x000fea0003800000 */
.L_x_59:
        /* <DEDUP_REMOVED lines=10> */
.L_x_87:


//--------------------- .text._Z16reduceUnrolling2PiS_j --------------------------
	.section	.text._Z16reduceUnrolling2PiS_j,"ax",@progbits
	.align	128
        .global         _Z16reduceUnrolling2PiS_j
        .type           _Z16reduceUnrolling2PiS_j,@function
        .size           _Z16reduceUnrolling2PiS_j,(.L_x_88 - _Z16reduceUnrolling2PiS_j)
        .other          _Z16reduceUnrolling2PiS_j,@"STO_CUDA_ENTRY STV_DEFAULT"
_Z16reduceUnrolling2PiS_j:
.text._Z16reduceUnrolling2PiS_j:
[----:B------:R-:W-:Y:S01]  /*0000*/  LDC R1, c[0x0][0x37c] ;  /* 0x0000df00ff017b82 */ /* 0x000fe20000000800 */
[----:B------:R-:W0:Y:S01]  /*0010*/  S2R R0, SR_CTAID.X ;  /* 0x0000000000007919 */ /* 0x000e220000002500 */
[----:B------:R-:W0:Y:S06]  /*0020*/  LDCU UR6, c[0x0][0x360] ;  /* 0x00006c00ff0677ac */ /* 0x000e2c0008000800 */
[----:B------:R-:W1:Y:S01]  /*0030*/  LDC.64 R12, c[0x0][0x380] ;  /* 0x0000e000ff0c7b82 */ /* 0x000e620000000a00 */
[----:B------:R-:W2:Y:S01]  /*0040*/  S2R R10, SR_TID.X ;  /* 0x00000000000a7919 */ /* 0x000ea20000002100 */
[----:B------:R-:W3:Y:S01]  /*0050*/  LDCU UR4, c[0x0][0x390] ;  /* 0x00007200ff0477ac */ /* 0x000ee20008000800 */
[----:B0-----:R-:W-:-:S04]  /*0060*/  IMAD R2, R0, UR6, RZ ;  /* 0x0000000600027c24 */ /* 0x001fc8000f8e02ff */
[----:B------:R-:W-:-:S05]  /*0070*/  IMAD.SHL.U32 R7, R2, 0x2, RZ ;  /* 0x0000000202077824 */ /* 0x000fca00078e00ff */
[----:B--2---:R-:W-:-:S05]  /*0080*/  IADD3 R9, PT, PT, R7, R10, RZ ;  /* 0x0000000a07097210 */ /* 0x004fca0007ffe0ff */
[----:B------:R-:W-:-:S05]  /*0090*/  VIADD R3, R9, UR6 ;  /* 0x0000000609037c36 */ /* 0x000fca0008000000 */
[----:B---3--:R-:W-:Y:S01]  /*00a0*/  ISETP.GE.U32.AND P0, PT, R3, UR4, PT ;  /* 0x0000000403007c0c */ /* 0x008fe2000bf06070 */
[----:B------:R-:W0:-:S12]  /*00b0*/  LDCU.64 UR4, c[0x0][0x358] ;  /* 0x00006b00ff0477ac */ /* 0x000e180008000a00 */
[----:B------:R-:W2:Y:S02]  /*00c0*/  @!P0 LDC.64 R4, c[0x0][0x380] ;  /* 0x0000e000ff048b82 */ /* 0x000ea40000000a00 */
[----:B--2---:R-:W-:-:S04]  /*00d0*/  @!P0 IMAD.WIDE.U32 R2, R3, 0x4, R4 ;  /* 0x0000000403028825 */ /* 0x004fc800078e0004 */
[----:B------:R-:W-:Y:S02]  /*00e0*/  @!P0 IMAD.WIDE.U32 R4, R9, 0x4, R4 ;  /* 0x0000000409048825 */ /* 0x000fe400078e0004 */
[----:B0-----:R-:W2:Y:S04]  /*00f0*/  @!P0 LDG.E R2, desc[UR4][R2.64] ;  /* 0x0000000402028981 */ /* 0x001ea8000c1e1900 */
[----:B------:R-:W2:Y:S01]  /*0100*/  @!P0 LDG.E R9, desc[UR4][R4.64] ;  /* 0x0000000404098981 */ /* 0x000ea2000c1e1900 */
[----:B------:R-:W-:Y:S01]  /*0110*/  IMAD.U32 R8, RZ, RZ, UR6 ;  /* 0x00000006ff087e24 */ /* 0x000fe2000f8e00ff */
[----:B-1----:R-:W-:-:S04]  /*0120*/  LEA R6, P1, R7, R12, 0x2 ;  /* 0x0000000c07067211 */ /* 0x002fc800078210ff */
[----:B------:R-:W-:Y:S02]  /*0130*/  LEA.HI.X R7, R7, R13, RZ, 0x2, P1 ;  /* 0x0000000d07077211 */ /* 0x000fe400008f14ff */
[----:B--2---:R-:W-:-:S05]  /*0140*/  @!P0 IADD3 R9, PT, PT, R2, R9, RZ ;  /* 0x0000000902098210 */ /* 0x004fca0007ffe0ff */
[----:B------:R0:W-:Y:S01]  /*0150*/  @!P0 STG.E desc[UR4][R4.64], R9 ;  /* 0x0000000904008986 */ /* 0x0001e2000c101904 */
[----:B------:R-:W-:Y:S01]  /*0160*/  BAR.SYNC.DEFER_BLOCKING 0x0 ;  /* 0x0000000000007b1d */ /* 0x000fe20000010000 */
[----:B------:R-:W-:-:S13]  /*0170*/  ISETP.GE.U32.AND P0, PT, R8, 0x2, PT ;  /* 0x000000020800780c */ /* 0x000fda0003f06070 */
[----:B0-----:R-:W-:Y:S05]  /*0180*/  @!P0 BRA `(.L_x_60) ;  /* 0x00000000003c8947 */ /* 0x001fea0003800000 */
[----:B------:R-:W-:-:S07]  /*0190*/  IMAD.WIDE.U32 R2, R10, 0x4, R6 ;  /* 0x000000040a027825 */ /* 0x000fce00078e0006 */
.L_x_63:
        /* <DEDUP_REMOVED lines=9> */
.L_x_62:
[----:B------:R-:W-:Y:S05]  /*0230*/  BSYNC.RECONVERGENT B0 ;  /* 0x0000000000007941 */ /* 0x000fea0003800200 */
.L_x_61:
[----:B------:R-:W-:Y:S01]  /*0240*/  BAR.SYNC.DEFER_BLOCKING 0x0 ;  /* 0x0000000000007b1d */ /* 0x000fe20000010000 */
[----:B------:R-:W-:Y:S01]  /*0250*/  ISETP.GT.U32.AND P0, PT, R8, 0x3, PT ;  /* 0x000000030800780c */ /* 0x000fe20003f04070 */
[----:B------:R-:W-:-:S12]  /*0260*/  IMAD.MOV.U32 R8, RZ, RZ, R11 ;  /* 0x000000ffff087224 */ /* 0x000fd800078e000b */
[----:B------:R-:W-:Y:S05]  /*0270*/  @P0 BRA `(.L_x_63) ;  /* 0xfffffffc00c80947 */ /* 0x000fea000383ffff */
.L_x_60:
[----:B------:R-:W-:-:S13]  /*0280*/  ISETP.NE.AND P0, PT, R10, RZ, PT ;  /* 0x000000ff0a00720c */ /* 0x000fda0003f05270 */
[----:B------:R-:W-:Y:S05]  /*0290*/  @P0 EXIT ;  /* 0x000000000000094d */ /* 0x000fea0003800000 */
[----:B------:R-:W2:Y:S01]  /*02a0*/  LDG.E R7, desc[UR4][R6.64] ;  /* 0x0000000406077981 */ /* 0x000ea2000c1e1900 */
[----:B0-----:R-:W0:Y:S02]  /*02b0*/  LDC.64 R2, c[0x0][0x388] ;  /* 0x0000e200ff027b82 */ /* 0x001e240000000a00 */
[----:B0-----:R-:W-:-:S05]  /*02c0*/  IMAD.WIDE.U32 R2, R0, 0x4, R2 ;  /* 0x0000000400027825 */ /* 0x001fca00078e0002 */
[----:B--2---:R-:W-:Y:S01]  /*02d0*/  STG.E desc[UR4][R2.64], R7 ;  /* 0x0000000702007986 */ /* 0x004fe2000c101904 */
[----:B------:R-:W-:Y:S05]  /*02e0*/  EXIT ;  /* 0x000000000000794d */ /* 0x000fea0003800000 */
.L_x_64:
        /* <DEDUP_REMOVED lines=9> */
.L_x_88:


//--------------------- .text._Z17reduceInterleavedPiS_j --------------------------
	.section	.text._Z17reduceInterleavedPiS_j,"ax",@progbits
	.align	128
        .global         _Z17reduceInterleavedPiS_j
        .type           _Z17reduceInterleavedPiS_j,@function
        .size           _Z17reduceInterleavedPiS_j,(.L_x_89 - _Z17reduceInterleavedPiS_j)
        .other          _Z17reduceInterleavedPiS_j,@"STO_CUDA_ENTRY STV_DEFAULT"
_Z17reduceInterleavedPiS_j:
.text._Z17reduceInterleavedPiS_j:
[----:B------:R-:W-:Y:S01]  /*0000*/  LDC R1, c[0x0][0x37c] ;  /* 0x0000df00ff017b82 */ /* 0x000fe20000000800 */
[----:B------:R-:W0:Y:S01]  /*0010*/  S2R R11, SR_CTAID.X ;  /* 0x00000000000b7919 */ /* 0x000e220000002500 */
[----:B------:R-:W0:Y:S06]  /*0020*/  LDCU UR4, c[0x0][0x360] ;  /* 0x00006c00ff0477ac */ /* 0x000e2c0008000800 */
[----:B------:R-:W1:Y:S01]  /*0030*/  LDC.64 R2, c[0x0][0x380] ;  /* 0x0000e000ff027b82 */ /* 0x000e620000000a00 */
[----:B------:R-:W2:Y:S01]  /*0040*/  S2R R8, SR_TID.X ;  /* 0x0000000000087919 */ /* 0x000ea20000002100 */
[----:B------:R-:W3:Y:S01]  /*0050*/  LDCU UR5, c[0x0][0x390] ;  /* 0x00007200ff0577ac */ /* 0x000ee20008000800 */
[----:B0-----:R-:W-:-:S04]  /*0060*/  IMAD R5, R11, UR4, RZ ;  /* 0x000000040b057c24 */ /* 0x001fc8000f8e02ff */
[----:B--2---:R-:W-:-:S05]  /*0070*/  IMAD.IADD R0, R5, 0x1, R8 ;  /* 0x0000000105007824 */ /* 0x004fca00078e0208 */
[----:B---3--:R-:W-:Y:S01]  /*0080*/  ISETP.GE.U32.AND P0, PT, R0, UR5, PT ;  /* 0x0000000500007c0c */ /* 0x008fe2000bf06070 */
[----:B------:R-:W-:-:S12]  /*0090*/  IMAD.U32 R0, RZ, RZ, UR4 ;  /* 0x00000004ff007e24 */ /* 0x000fd8000f8e00ff */
[----:B-1----:R-:W-:Y:S05]  /*00a0*/  @P0 EXIT ;  /* 0x000000000000094d */ /* 0x002fea0003800000 */
[----:B------:R-:W-:Y:S01]  /*00b0*/  ISETP.GE.U32.AND P0, PT, R0, 0x2, PT ;  /* 0x000000020000780c */ /* 0x000fe20003f06070 */
[----:B------:R-:W0:Y:S01]  /*00c0*/  LDCU.64 UR4, c[0x0][0x358] ;  /* 0x00006b00ff0477ac */ /* 0x000e220008000a00 */
[----:B------:R-:W-:-:S11]  /*00d0*/  IMAD.WIDE.U32 R2, R5, 0x4, R2 ;  /* 0x0000000405027825 */ /* 0x000fd600078e0002 */
[----:B------:R-:W-:Y:S05]  /*00e0*/  @!P0 BRA `(.L_x_65) ;  /* 0x00000000003c8947 */ /* 0x000fea0003800000 */
[----:B------:R-:W-:-:S07]  /*00f0*/  IMAD.WIDE.U32 R4, R8, 0x4, R2 ;  /* 0x0000000408047825 */ /* 0x000fce00078e0002 */
.L_x_68:
[----:B------:R-:W-:Y:S01]  /*0100*/  SHF.R.U32.HI R13, RZ, 0x1, R0 ;  /* 0x00000001ff0d7819 */ /* 0x000fe20000011600 */
[----:B------:R-:W-:Y:S03]  /*0110*/  BSSY.RECONVERGENT B0, `(.L_x_66) ;  /* 0x0000008000007945 */ /* 0x000fe60003800200 */
[----:B------:R-:W-:-:S13]  /*0120*/  ISETP.GE.U32.AND P0, PT, R8, R13, PT ;  /* 0x0000000d0800720c */ /* 0x000fda0003f06070 */
[----:B-1----:R-:W-:Y:S05]  /*0130*/  @P0 BRA `(.L_x_67) ;  /* 0x0000000000140947 */ /* 0x002fea0003800000 */
[----:B------:R-:W-:Y:S01]  /*0140*/  IMAD.WIDE.U32 R6, R13, 0x4, R4 ;  /* 0x000000040d067825 */ /* 0x000fe200078e0004 */
[----:B0-----:R-:W2:Y:S05]  /*0150*/  LDG.E R9, desc[UR4][R4.64] ;  /* 0x0000000404097981 */ /* 0x001eaa000c1e1900 */
[----:B------:R-:W2:Y:S02]  /*0160*/  LDG.E R6, desc[UR4][R6.64] ;  /* 0x0000000406067981 */ /* 0x000ea4000c1e1900 */
[----:B--2---:R-:W-:-:S05]  /*0170*/  IADD3 R9, PT, PT, R6, R9, RZ ;  /* 0x0000000906097210 */ /* 0x004fca0007ffe0ff */
[----:B------:R1:W-:Y:S02]  /*0180*/  STG.E desc[UR4][R4.64], R9 ;  /* 0x0000000904007986 */ /* 0x0003e4000c101904 */
.L_x_67:
[----:B0-----:R-:W-:Y:S05]  /*0190*/  BSYNC.RECONVERGENT B0 ;  /* 0x0000000000007941 */ /* 0x001fea0003800200 */
.L_x_66:
[----:B------:R-:W-:Y:S01]  /*01a0*/  BAR.SYNC.DEFER_BLOCKING 0x0 ;  /* 0x0000000000007b1d */ /* 0x000fe20000010000 */
[----:B------:R-:W-:Y:S02]  /*01b0*/  ISETP.GT.U32.AND P0, PT, R0, 0x3, PT ;  /* 0x000000030000780c */ /* 0x000fe40003f04070 */
[----:B------:R-:W-:-:S11]  /*01c0*/  MOV R0, R13 ;  /* 0x0000000d00007202 */ /* 0x000fd60000000f00 */
[----:B------:R-:W-:Y:S05]  /*01d0*/  @P0 BRA `(.L_x_68) ;  /* 0xfffffffc00c80947 */ /* 0x000fea000383ffff */
.L_x_65:
[----:B------:R-:W-:-:S13]  /*01e0*/  ISETP.NE.AND P0, PT, R8, RZ, PT ;  /* 0x000000ff0800720c */ /* 0x000fda0003f05270 */
[----:B0-----:R-:W-:Y:S05]  /*01f0*/  @P0 EXIT ;  /* 0x000000000000094d */ /* 0x001fea0003800000 */
[----:B------:R-:W2:Y:S01]  /*0200*/  LDG.E R3, desc[UR4][R2.64] ;  /* 0x0000000402037981 */ /* 0x000ea2000c1e1900 */
[----:B-1----:R-:W0:Y:S02]  /*0210*/  LDC.64 R4, c[0x0][0x388] ;  /* 0x0000e200ff047b82 */ /* 0x002e240000000a00 */
[----:B0-----:R-:W-:-:S05]  /*0220*/  IMAD.WIDE.U32 R4, R11, 0x4, R4 ;  /* 0x000000040b047825 */ /* 0x001fca00078e0004 */
[----:B--2---:R-:W-:Y:S01]  /*0230*/  STG.E desc[UR4][R4.64], R3 ;  /* 0x0000000304007986 */ /* 0x004fe2000c101904 */
[----:B------:R-:W-:Y:S05]  /*0240*/  EXIT ;  /* 0x000000000000794d */ /* 0x000fea0003800000 */
.L_x_69:
        /* <DEDUP_REMOVED lines=11> */
.L_x_89:


//--------------------- .text._Z20reduceNeighboredLessPiS_j --------------------------
	.section	.text._Z20reduceNeighboredLessPiS_j,"ax",@progbits
	.align	128
        .global         _Z20reduceNeighboredLessPiS_j
        .type           _Z20reduceNeighboredLessPiS_j,@function
        .size           _Z20reduceNeighboredLessPiS_j,(.L_x_90 - _Z20reduceNeighboredLessPiS_j)
        .other          _Z20reduceNeighboredLessPiS_j,@"STO_CUDA_ENTRY STV_DEFAULT"
_Z20reduceNeighboredLessPiS_j:
.text._Z20reduceNeighboredLessPiS_j:
[----:B------:R-:W-:Y:S01]  /*0000*/  LDC R1, c[0x0][0x37c] ;  /* 0x0000df00ff017b82 */ /* 0x000fe20000000800 */
[----:B------:R-:W0:Y:S01]  /*0010*/  S2R R11, SR_CTAID.X ;  /* 0x00000000000b7919 */ /* 0x000e220000002500 */
[----:B------:R-:W0:Y:S01]  /*0020*/  LDCU UR6, c[0x0][0x360] ;  /* 0x00006c00ff0677ac */ /* 0x000e220008000800 */
[----:B------:R-:W1:Y:S01]  /*0030*/  S2R R0, SR_TID.X ;  /* 0x0000000000007919 */ /* 0x000e620000002100 */
[----:B------:R-:W2:Y:S01]  /*0040*/  LDCU UR4, c[0x0][0x390] ;  /* 0x00007200ff0477ac */ /* 0x000ea20008000800 */
[----:B0-----:R-:W-:-:S05]  /*0050*/  IMAD R5, R11, UR6, RZ ;  /* 0x000000060b057c24 */ /* 0x001fca000f8e02ff */
[----:B-1----:R-:W-:-:S04]  /*0060*/  IADD3 R2, PT, PT, R5, R0, RZ ;  /* 0x0000000005027210 */ /* 0x002fc80007ffe0ff */
[----:B--2---:R-:W-:Y:S02]  /*0070*/  ISETP.GE.U32.AND P0, PT, R2, UR4, PT ;  /* 0x0000000402007c0c */ /* 0x004fe4000bf06070 */
[----:B------:R-:W0:Y:S11]  /*0080*/  LDC.64 R2, c[0x0][0x380] ;  /* 0x0000e000ff027b82 */ /* 0x000e360000000a00 */
[----:B------:R-:W-:Y:S05]  /*0090*/  @P0 EXIT ;  /* 0x000000000000094d */ /* 0x000fea0003800000 */
[----:B------:R-:W-:Y:S01]  /*00a0*/  UISETP.GE.U32.AND UP0, UPT, UR6, 0x2, UPT ;  /* 0x000000020600788c */ /* 0x000fe2000bf06070 */
[----:B0-----:R-:W-:Y:S01]  /*00b0*/  IMAD.WIDE.U32 R2, R5, 0x4, R2 ;  /* 0x0000000405027825 */ /* 0x001fe200078e0002 */
[----:B------:R-:W0:Y:S07]  /*00c0*/  LDCU.64 UR8, c[0x0][0x358] ;  /* 0x00006b00ff0877ac */ /* 0x000e2e0008000a00 */
[----:B------:R-:W-:Y:S05]  /*00d0*/  BRA.U !UP0, `(.L_x_70) ;  /* 0x0000000108487547 */ /* 0x000fea000b800000 */
[----:B------:R-:W-:-:S05]  /*00e0*/  UMOV UR4, 0x1 ;  /* 0x0000000100047882 */ /* 0x000fca0000000000 */
.L_x_73:
[----:B------:R-:W-:Y:S01]  /*00f0*/  USHF.L.U32 UR5, UR4, 0x1, URZ ;  /* 0x0000000104057899 */ /* 0x000fe200080006ff */
[----:B------:R-:W-:Y:S05]  /*0100*/  BSSY.RECONVERGENT B0, `(.L_x_71) ;  /* 0x000000b000007945 */ /* 0x000fea0003800200 */
[----:B-1----:R-:W-:-:S05]  /*0110*/  IMAD R7, R0, UR5, RZ ;  /* 0x0000000500077c24 */ /* 0x002fca000f8e02ff */
[----:B------:R-:W-:-:S13]  /*0120*/  ISETP.GE.U32.AND P0, PT, R7, UR6, PT ;  /* 0x0000000607007c0c */ /* 0x000fda000bf06070 */
[----:B------:R-:W-:Y:S05]  /*0130*/  @P0 BRA `(.L_x_72) ;  /* 0x00000000001c0947 */ /* 0x000fea0003800000 */
[C---:B------:R-:W-:Y:S01]  /*0140*/  IADD3 R5, PT, PT, R7.reuse, UR4, RZ ;  /* 0x0000000407057c10 */ /* 0x040fe2000fffe0ff */
[----:B------:R-:W-:-:S04]  /*0150*/  IMAD.WIDE.U32 R6, R7, 0x4, R2 ;  /* 0x0000000407067825 */ /* 0x000fc800078e0002 */
[----:B------:R-:W-:Y:S01]  /*0160*/  IMAD.WIDE.U32 R4, R5, 0x4, R2 ;  /* 0x0000000405047825 */ /* 0x000fe200078e0002 */
[----:B0-----:R-:W2:Y:S05]  /*0170*/  LDG.E R9, desc[UR8][R6.64] ;  /* 0x0000000806097981 */ /* 0x001eaa000c1e1900 */
[----:B------:R-:W2:Y:S02]  /*0180*/  LDG.E R4, desc[UR8][R4.64] ;  /* 0x0000000804047981 */ /* 0x000ea4000c1e1900 */
[----:B--2---:R-:W-:-:S05]  /*0190*/  IADD3 R9, PT, PT, R4, R9, RZ ;  /* 0x0000000904097210 */ /* 0x004fca0007ffe0ff */
[----:B------:R1:W-:Y:S02]  /*01a0*/  STG.E desc[UR8][R6.64], R9 ;  /* 0x0000000906007986 */ /* 0x0003e4000c101908 */
.L_x_72:
[----:B0-----:R-:W-:Y:S05]  /*01b0*/  BSYNC.RECONVERGENT B0 ;  /* 0x0000000000007941 */ /* 0x001fea0003800200 */
.L_x_71:
[----:B------:R-:W-:Y:S01]  /*01c0*/  BAR.SYNC.DEFER_BLOCKING 0x0 ;  /* 0x0000000000007b1d */ /* 0x000fe20000010000 */
[----:B------:R-:W-:-:S05]  /*01d0*/  UISETP.GE.U32.AND UP0, UPT, UR5, UR6, UPT ;  /* 0x000000060500728c */ /* 0x000fca000bf06070 */
[----:B------:R-:W-:-:S04]  /*01e0*/  UMOV UR4, UR5 ;  /* 0x0000000500047c82 */ /* 0x000fc80008000000 */
[----:B------:R-:W-:Y:S05]  /*01f0*/  BRA.U !UP0, `(.L_x_73) ;  /* 0xfffffffd08bc7547 */ /* 0x000fea000b83ffff */
.L_x_70:
[----:B------:R-:W-:-:S13]  /*0200*/  ISETP.NE.AND P0, PT, R0, RZ, PT ;  /* 0x000000ff0000720c */ /* 0x000fda0003f05270 */
[----:B0-----:R-:W-:Y:S05]  /*0210*/  @P0 EXIT ;  /* 0x000000000000094d */ /* 0x001fea0003800000 */
[----:B------:R-:W2:Y:S01]  /*0220*/  LDG.E R3, desc[UR8][R2.64] ;  /* 0x0000000802037981 */ /* 0x000ea2000c1e1900 */
[----:B------:R-:W0:Y:S02]  /*0230*/  LDC.64 R4, c[0x0][0x388] ;  /* 0x0000e200ff047b82 */ /* 0x000e240000000a00 */
[----:B0-----:R-:W-:-:S05]  /*0240*/  IMAD.WIDE.U32 R4, R11, 0x4, R4 ;  /* 0x000000040b047825 */ /* 0x001fca00078e0004 */
[----:B--2---:R-:W-:Y:S01]  /*0250*/  STG.E desc[UR8][R4.64], R3 ;  /* 0x0000000304007986 */ /* 0x004fe2000c101908 */
[----:B------:R-:W-:Y:S05]  /*0260*/  EXIT ;  /* 0x000000000000794d */ /* 0x000fea0003800000 */
.L_x_74:
        /* <DEDUP_REMOVED lines=9> */
.L_x_90:


//--------------------- .text._Z16reduceNeighboredPiS_j --------------------------
	.section	.text._Z16reduceNeighboredPiS_j,"ax",@progbits
	.align	128
        .global         _Z16reduceNeighboredPiS_j
        .type           _Z16reduceNeighboredPiS_j,@function
        .size           _Z16reduceNeighboredPiS_j,(.L_x_91 - _Z16reduceNeighboredPiS_j)
        .other          _Z16reduceNeighboredPiS_j,@"STO_CUDA_ENTRY STV_DEFAULT"
_Z16reduceNeighboredPiS_j:
.text._Z16reduceNeighboredPiS_j:
[----:B------:R-:W-:Y:S01]  /*0000*/  LDC R1, c[0x0][0x37c] ;  /* 0x0000df00ff017b82 */ /* 0x000fe20000000800 */
[----:B------:R-:W0:Y:S01]  /*0010*/  S2R R13, SR_CTAID.X ;  /* 0x00000000000d7919 */ /* 0x000e220000002500 */
[----:B------:R-:W0:Y:S06]  /*0020*/  LDCU UR4, c[0x0][0x360] ;  /* 0x00006c00ff0477ac */ /* 0x000e2c0008000800 */
[----:B------:R-:W1:Y:S01]  /*0030*/  LDC.64 R2, c[0x0][0x380] ;  /* 0x0000e000ff027b82 */ /* 0x000e620000000a00 */
[----:B------:R-:W2:Y:S01]  /*0040*/  S2R R11, SR_TID.X ;  /* 0x00000000000b7919 */ /* 0x000ea20000002100 */
[----:B------:R-:W3:Y:S01]  /*0050*/  LDCU UR5, c[0x0][0x390] ;  /* 0x00007200ff0577ac */ /* 0x000ee20008000800 */
[----:B0-----:R-:W-:-:S05]  /*0060*/  IMAD R5, R13, UR4, RZ ;  /* 0x000000040d057c24 */ /* 0x001fca000f8e02ff */
[----:B--2---:R-:W-:-:S04]  /*0070*/  IADD3 R0, PT, PT, R5, R11, RZ ;  /* 0x0000000b05007210 */ /* 0x004fc80007ffe0ff */
[----:B---3--:R-:W-:-:S13]  /*0080*/  ISETP.GE.U32.AND P0, PT, R0, UR5, PT ;  /* 0x0000000500007c0c */ /* 0x008fda000bf06070 */
[----:B-1----:R-:W-:Y:S05]  /*0090*/  @P0 EXIT ;  /* 0x000000000000094d */ /* 0x002fea0003800000 */
[----:B------:R-:W-:Y:S01]  /*00a0*/  UISETP.GE.U32.AND UP0, UPT, UR4, 0x2, UPT ;  /* 0x000000020400788c */ /* 0x000fe2000bf06070 */
[----:B------:R-:W-:Y:S01]  /*00b0*/  IMAD.WIDE.U32 R2, R5, 0x4, R2 ;  /* 0x0000000405027825 */ /* 0x000fe200078e0002 */
[----:B------:R-:W0:Y:S07]  /*00c0*/  LDCU.64 UR6, c[0x0][0x358] ;  /* 0x00006b00ff0677ac */ /* 0x000e2e0008000a00 */
[----:B------:R-:W-:Y:S05]  /*00d0*/  BRA.U !UP0, `(.L_x_75) ;  /* 0x0000000108447547 */ /* 0x000fea000b800000 */
[----:B------:R-:W-:Y:S02]  /*00e0*/  HFMA2 R7, -RZ, RZ, 0, 5.9604644775390625e-08 ;  /* 0x00000001ff077431 */ /* 0x000fe400000001ff */
[----:B------:R-:W-:-:S07]  /*00f0*/  IMAD.WIDE.U32 R4, R11, 0x4, R2 ;  /* 0x000000040b047825 */ /* 0x000fce00078e0002 */
.L_x_78:
[----:B------:R-:W-:Y:S01]  /*0100*/  SHF.L.U32 R8, R7, 0x1, RZ ;  /* 0x0000000107087819 */ /* 0x000fe200000006ff */
[----:B------:R-:W-:Y:S04]  /*0110*/  BSSY.RECONVERGENT B0, `(.L_x_76) ;  /* 0x0000009000007945 */ /* 0x000fe80003800200 */
[----:B------:R-:W-:-:S05]  /*0120*/  VIADD R0, R8, 0xffffffff ;  /* 0xffffffff08007836 */ /* 0x000fca0000000000 */
[----:B------:R-:W-:-:S13]  /*0130*/  LOP3.LUT P0, RZ, R0, R11, RZ, 0xc0, !PT ;  /* 0x0000000b00ff7212 */ /* 0x000fda000780c0ff */
[----:B-1----:R-:W-:Y:S05]  /*0140*/  @P0 BRA `(.L_x_77) ;  /* 0x0000000000140947 */ /* 0x002fea0003800000 */
[----:B------:R-:W-:Y:S01]  /*0150*/  IMAD.WIDE R6, R7, 0x4, R4 ;  /* 0x0000000407067825 */ /* 0x000fe200078e0204 */
[----:B0-----:R-:W2:Y:S05]  /*0160*/  LDG.E R9, desc[UR6][R4.64] ;  /* 0x0000000604097981 */ /* 0x001eaa000c1e1900 */
[----:B------:R-:W2:Y:S02]  /*0170*/  LDG.E R6, desc[UR6][R6.64] ;  /* 0x0000000606067981 */ /* 0x000ea4000c1e1900 */
[----:B--2---:R-:W-:-:S05]  /*0180*/  IADD3 R9, PT, PT, R6, R9, RZ ;  /* 0x0000000906097210 */ /* 0x004fca0007ffe0ff */
[----:B------:R1:W-:Y:S02]  /*0190*/  STG.E desc[UR6][R4.64], R9 ;  /* 0x0000000904007986 */ /* 0x0003e4000c101906 */
.L_x_77:
[----:B0-----:R-:W-:Y:S05]  /*01a0*/  BSYNC.RECONVERGENT B0 ;  /* 0x0000000000007941 */ /* 0x001fea0003800200 */
.L_x_76:
[----:B------:R-:W-:Y:S01]  /*01b0*/  BAR.SYNC.DEFER_BLOCKING 0x0 ;  /* 0x0000000000007b1d */ /* 0x000fe20000010000 */
[----:B------:R-:W-:Y:S01]  /*01c0*/  ISETP.GE.U32.AND P0, PT, R8, UR4, PT ;  /* 0x0000000408007c0c */ /* 0x000fe2000bf06070 */
[----:B------:R-:W-:-:S12]  /*01d0*/  IMAD.MOV.U32 R7, RZ, RZ, R8 ;  /* 0x000000ffff077224 */ /* 0x000fd800078e0008 */
[----:B------:R-:W-:Y:S05]  /*01e0*/  @!P0 BRA `(.L_x_78) ;  /* 0xfffffffc00c48947 */ /* 0x000fea000383ffff */
.L_x_75:
[----:B------:R-:W-:-:S13]  /*01f0*/  ISETP.NE.AND P0, PT, R11, RZ, PT ;  /* 0x000000ff0b00720c */ /* 0x000fda0003f05270 */
[----:B0-----:R-:W-:Y:S05]  /*0200*/  @P0 EXIT ;  /* 0x000000000000094d */ /* 0x001fea0003800000 */
[----:B------:R-:W2:Y:S01]  /*0210*/  LDG.E R3, desc[UR6][R2.64] ;  /* 0x0000000602037981 */ /* 0x000ea2000c1e1900 */
[----:B-1----:R-:W0:Y:S02]  /*0220*/  LDC.64 R4, c[0x0][0x388] ;  /* 0x0000e200ff047b82 */ /* 0x002e240000000a00 */
[----:B0-----:R-:W-:-:S05]  /*0230*/  IMAD.WIDE.U32 R4, R13, 0x4, R4 ;  /* 0x000000040d047825 */ /* 0x001fca00078e0004 */
[----:B--2---:R-:W-:Y:S01]  /*0240*/  STG.E desc[UR6][R4.64], R3 ;  /* 0x0000000304007986 */ /* 0x004fe2000c101906 */
[----:B------:R-:W-:Y:S05]  /*0250*/  EXIT ;  /* 0x000000000000794d */ /* 0x000fea0003800000 */
.L_x_79:
        /* <DEDUP_REMOVED lines=10> */
.L_x_91:


//--------------------- .nv.shared.reserved.0     --------------------------
	.section	.nv.shared.reserved.0,"aw",@nobits
	.weak		__nv_reservedSMEM_offset_0_alias
	.size		__nv_reservedSMEM_offset_0_alias, 0, 64
	.other		__nv_reservedSMEM_offset_0_alias,@"STO_CUDA_RESERVED_SHARED STV_DEFAULT"
__nv_reservedSMEM_offset_0_alias:
	.zero		0
	.zero		64


//--------------------- .nv.constant0._Z20reduceCompleteUnrollILj64EEvPiS0_j --------------------------
	.section	.nv.constant0._Z20reduceCompleteUnrollILj64EEvPiS0_j,"a",@progbits
	.sectionflags	@""
	.align	4
.nv.constant0._Z20reduceCompleteUnrollILj64EEvPiS0_j:
	.zero		916


//--------------------- .nv.constant0._Z20reduceCompleteUnrollILj128EEvPiS0_j --------------------------
	.section	.nv.constant0._Z20reduceCompleteUnrollILj128EEvPiS0_j,"a",@progbits
	.sectionflags	@""
	.align	4
.nv.constant0._Z20reduceCompleteUnrollILj128EEvPiS0_j:
	.zero		916


//--------------------- .nv.constant0._Z20reduceCompleteUnrollILj256EEvPiS0_j --------------------------
	.section	.nv.constant0._Z20reduceCompleteUnrollILj256EEvPiS0_j,"a",@progbits
	.sectionflags	@""
	.align	4
.nv.constant0._Z20reduceCompleteUnrollILj256EEvPiS0_j:
	.zero		916


//--------------------- .nv.constant0._Z20reduceCompleteUnrollILj512EEvPiS0_j --------------------------
	.section	.nv.constant0._Z20reduceCompleteUnrollILj512EEvPiS0_j,"a",@progbits
	.sectionflags	@""
	.align	4
.nv.constant0._Z20reduceCompleteUnrollILj512EEvPiS0_j:
	.zero		916


//--------------------- .nv.constant0._Z20reduceCompleteUnrollILj1024EEvPiS0_j --------------------------
	.section	.nv.constant0._Z20reduceCompleteUnrollILj1024EEvPiS0_j,"a",@progbits
	.sectionflags	@""
	.align	4
.nv.constant0._Z20reduceCompleteUnrollILj1024EEvPiS0_j:
	.zero		916


//--------------------- .nv.constant0._Z26reduceCompleteUnrollWarps8PiS_j --------------------------
	.section	.nv.constant0._Z26reduceCompleteUnrollWarps8PiS_j,"a",@progbits
	.sectionflags	@""
	.align	4
.nv.constant0._Z26reduceCompleteUnrollWarps8PiS_j:
	.zero		916


//--------------------- .nv.constant0._Z18reduceUnrollWarps8PiS_j --------------------------
	.section	.nv.constant0._Z18reduceUnrollWarps8PiS_j,"a",@progbits
	.sectionflags	@""
	.align	4
.nv.constant0._Z18reduceUnrollWarps8PiS_j:
	.zero		916


//--------------------- .nv.constant0._Z16reduceUnrolling8PiS_j --------------------------
	.section	.nv.constant0._Z16reduceUnrolling8PiS_j,"a",@progbits
	.sectionflags	@""
	.align	4
.nv.constant0._Z16reduceUnrolling8PiS_j:
	.zero		916


//--------------------- .nv.constant0._Z16reduceUnrolling2PiS_j --------------------------
	.section	.nv.constant0._Z16reduceUnrolling2PiS_j,"a",@progbits
	.sectionflags	@""
	.align	4
.nv.constant0._Z16reduceUnrolling2PiS_j:
	.zero		916


//--------------------- .nv.constant0._Z17reduceInterleavedPiS_j --------------------------
	.section	.nv.constant0._Z17reduceInterleavedPiS_j,"a",@progbits
	.sectionflags	@""
	.align	4
.nv.constant0._Z17reduceInterleavedPiS_j:
	.zero		916


//--------------------- .nv.constant0._Z20reduceNeighboredLessPiS_j --------------------------
	.section	.nv.constant0._Z20reduceNeighboredLessPiS_j,"a",@progbits
	.sectionflags	@""
	.align	4
.nv.constant0._Z20reduceNeighboredLessPiS_j:
	.zero		916


//--------------------- .nv.constant0._Z16reduceNeighboredPiS_j --------------------------
	.section	.nv.constant0._Z16reduceNeighboredPiS_j,"a",@progbits
	.sectionflags	@""
	.align	4
.nv.constant0._Z16reduceNeighboredPiS_j:
	.zero		916


//--------------------- SYMBOLS --------------------------

	.type		.nv.reservedSmem.offset0,@object
	.size		.nv.reservedSmem.offset0,0x4
